	.target	sm_90a

	.elftype	@"ET_EXEC"


//--------------------- .note.nv.tkinfo           --------------------------
	.section	.note.nv.tkinfo,"",@"SHT_NOTE"
	.sectionflags	@"SHF_NOTE_NV_TKINFO"
	.tkinfo
        /*0018*/ 	.word	0x00000002
        /*0030*/ 	.string	""
        /*0030*/ 	.string	"ptxas"
        /*0030*/ 	.string	"Cuda compilation tools, release 13.0, V13.0.88"
        /*0030*/ 	.string	"Build cuda_13.0.r13.0/compiler.36424714_0"
        /*0030*/ 	.string	"-arch sm_90a -m 64 "



//--------------------- .note.nv.cuinfo           --------------------------
	.section	.note.nv.cuinfo,"",@"SHT_NOTE"
	.sectionflags	@"SHF_NOTE_NV_CUINFO"
        /*0018*/ 	.short	0x0002
        /*001a*/ 	.short	0x005a
        /*001c*/ 	.short	0x0082
	.zero		2


//--------------------- .nv.info                  --------------------------
	.section	.nv.info,"",@"SHT_CUDA_INFO"
	.align	4


	//----- nvinfo : EIATTR_REGCOUNT
	.align		4
        /*0000*/ 	.byte	0x04, 0x2f
        /*0002*/ 	.short	(.L_12 - .L_11)
	.align		4
.L_11:
        /*0004*/ 	.word	index@(_ZN7cutlass13device_kernelIN5flash19enable_sm80_to_sm89INS1_16FlashAttnFwdSm80INS1_25CollectiveMainloopFwdSm80ILi4ELi1ELb0EN4cute5tupleIJNS5_1CILi128EEENS7_ILi64EEES8_EEELi128ENS_10bfloat16_tEfNS_4arch4Sm80ELb1ELb0ELb1ELb1ELb0ELb1ELb1ELb0EEENS1_21CollectiveEpilogueFwdINS6_IJS8_S8_S9_EEENS6_IJNS7_ILi1EEESH_SH_EEESB_SD_Li128ELb1ELb1ELb0ELb0EEENS1_19SingleTileSchedulerILb1ELb0ELb1ELi128EEEEEEEEEvNT_6ParamsE)
        /*0008*/ 	.word	0x00000004


	//----- nvinfo : EIATTR_FRAME_SIZE
	.align		4
.L_12:
        /*000c*/ 	.byte	0x04, 0x11
        /*000e*/ 	.short	(.L_14 - .L_13)
	.align		4
.L_13:
        /*0010*/ 	.word	index@(_ZN7cutlass13device_kernelIN5flash19enable_sm80_to_sm89INS1_16FlashAttnFwdSm80INS1_25CollectiveMainloopFwdSm80ILi4ELi1ELb0EN4cute5tupleIJNS5_1CILi128EEENS7_ILi64EEES8_EEELi128ENS_10bfloat16_tEfNS_4arch4Sm80ELb1ELb0ELb1ELb1ELb0ELb1ELb1ELb0EEENS1_21CollectiveEpilogueFwdINS6_IJS8_S8_S9_EEENS6_IJNS7_ILi1EEESH_SH_EEESB_SD_Li128ELb1ELb1ELb0ELb0EEENS1_19SingleTileSchedulerILb1ELb0ELb1ELi128EEEEEEEEEvNT_6ParamsE)
        /*0014*/ 	.word	0x00000000


	//----- nvinfo : EIATTR_REGCOUNT
	.align		4
.L_14:
        /*0018*/ 	.byte	0x04, 0x2f
        /*001a*/ 	.short	(.L_16 - .L_15)
	.align		4
.L_15:
        /*001c*/ 	.word	index@(_ZN7cutlass13device_kernelIN5flash19enable_sm80_to_sm89INS1_16FlashAttnFwdSm80INS1_25CollectiveMainloopFwdSm80ILi4ELi1ELb0EN4cute5tupleIJNS5_1CILi128EEENS7_ILi64EEES8_EEELi128ENS_10bfloat16_tEfNS_4arch4Sm80ELb1ELb0ELb1ELb1ELb0ELb0ELb1ELb0EEENS1_21CollectiveEpilogueFwdINS6_IJS8_S8_S9_EEENS6_IJNS7_ILi1EEESH_SH_EEESB_SD_Li128ELb1ELb1ELb0ELb0EEENS1_19SingleTileSchedulerILb1ELb0ELb1ELi128EEEEEEEEEvNT_6ParamsE)
        /*0020*/ 	.word	0x00000004


	//----- nvinfo : EIATTR_FRAME_SIZE
	.align		4
.L_16:
        /*0024*/ 	.byte	0x04, 0x11
        /*0026*/ 	.short	(.L_18 - .L_17)
	.align		4
.L_17:
        /*0028*/ 	.word	index@(_ZN7cutlass13device_kernelIN5flash19enable_sm80_to_sm89INS1_16FlashAttnFwdSm80INS1_25CollectiveMainloopFwdSm80ILi4ELi1ELb0EN4cute5tupleIJNS5_1CILi128EEENS7_ILi64EEES8_EEELi128ENS_10bfloat16_tEfNS_4arch4Sm80ELb1ELb0ELb1ELb1ELb0ELb0ELb1ELb0EEENS1_21CollectiveEpilogueFwdINS6_IJS8_S8_S9_EEENS6_IJNS7_ILi1EEESH_SH_EEESB_SD_Li128ELb1ELb1ELb0ELb0EEENS1_19SingleTileSchedulerILb1ELb0ELb1ELi128EEEEEEEEEvNT_6ParamsE)
        /*002c*/ 	.word	0x00000000


	//----- nvinfo : EIATTR_REGCOUNT
	.align		4
.L_18:
        /*0030*/ 	.byte	0x04, 0x2f
        /*0032*/ 	.short	(.L_20 - .L_19)
	.align		4
.L_19:
        /*0034*/ 	.word	index@(_ZN7cutlass13device_kernelIN5flash19enable_sm80_to_sm89INS1_16FlashAttnFwdSm80INS1_25CollectiveMainloopFwdSm80ILi4ELi1ELb0EN4cute5tupleIJNS5_1CILi128EEENS7_ILi64EEES8_EEELi128ENS_10bfloat16_tEfNS_4arch4Sm80ELb1ELb0ELb1ELb0ELb0ELb0ELb1ELb0EEENS1_21CollectiveEpilogueFwdINS6_IJS8_S8_S9_EEENS6_IJNS7_ILi1EEESH_SH_EEESB_SD_Li128ELb0ELb1ELb0ELb0EEENS1_30DynamicPersistentTileSchedulerILi128ELi128ELb0ELb1ELb0EEEEEEEEEvNT_6ParamsE)
        /*0038*/ 	.word	0x00000004


	//----- nvinfo : EIATTR_FRAME_SIZE
	.align		4
.L_20:
        /*003c*/ 	.byte	0x04, 0x11
        /*003e*/ 	.short	(.L_22 - .L_21)
	.align		4
.L_21:
        /*0040*/ 	.word	index@(_ZN7cutlass13device_kernelIN5flash19enable_sm80_to_sm89INS1_16FlashAttnFwdSm80INS1_25CollectiveMainloopFwdSm80ILi4ELi1ELb0EN4cute5tupleIJNS5_1CILi128EEENS7_ILi64EEES8_EEELi128ENS_10bfloat16_tEfNS_4arch4Sm80ELb1ELb0ELb1ELb0ELb0ELb0ELb1ELb0EEENS1_21CollectiveEpilogueFwdINS6_IJS8_S8_S9_EEENS6_IJNS7_ILi1EEESH_SH_EEESB_SD_Li128ELb0ELb1ELb0ELb0EEENS1_30DynamicPersistentTileSchedulerILi128ELi128ELb0ELb1ELb0EEEEEEEEEvNT_6ParamsE)
        /*0044*/ 	.word	0x00000000


	//----- nvinfo : EIATTR_REGCOUNT
	.align		4
.L_22:
        /*0048*/ 	.byte	0x04, 0x2f
        /*004a*/ 	.short	(.L_24 - .L_23)
	.align		4
.L_23:
        /*004c*/ 	.word	index@(_ZN7cutlass13device_kernelIN5flash19enable_sm80_to_sm89INS1_16FlashAttnFwdSm80INS1_25CollectiveMainloopFwdSm80ILi4ELi1ELb0EN4cute5tupleIJNS5_1CILi128EEENS7_ILi48EEES8_EEELi128ENS_10bfloat16_tEfNS_4arch4Sm80ELb0ELb1ELb1ELb1ELb0ELb1ELb1ELb0EEENS1_21CollectiveEpilogueFwdINS6_IJS8_S8_S9_EEENS6_IJNS7_ILi1EEESH_SH_EEESB_SD_Li128ELb1ELb1ELb0ELb0EEENS1_19SingleTileSchedulerILb1ELb0ELb1ELi128EEEEEEEEEvNT_6ParamsE)
        /*0050*/ 	.word	0x00000004


	//----- nvinfo : EIATTR_FRAME_SIZE
	.align		4
.L_24:
        /*0054*/ 	.byte	0x04, 0x11
        /*0056*/ 	.short	(.L_26 - .L_25)
	.align		4
.L_25:
        /*0058*/ 	.word	index@(_ZN7cutlass13device_kernelIN5flash19enable_sm80_to_sm89INS1_16FlashAttnFwdSm80INS1_25CollectiveMainloopFwdSm80ILi4ELi1ELb0EN4cute5tupleIJNS5_1CILi128EEENS7_ILi48EEES8_EEELi128ENS_10bfloat16_tEfNS_4arch4Sm80ELb0ELb1ELb1ELb1ELb0ELb1ELb1ELb0EEENS1_21CollectiveEpilogueFwdINS6_IJS8_S8_S9_EEENS6_IJNS7_ILi1EEESH_SH_EEESB_SD_Li128ELb1ELb1ELb0ELb0EEENS1_19SingleTileSchedulerILb1ELb0ELb1ELi128EEEEEEEEEvNT_6ParamsE)
        /*005c*/ 	.word	0x00000000


	//----- nvinfo : EIATTR_REGCOUNT
	.align		4
.L_26:
        /*0060*/ 	.byte	0x04, 0x2f
        /*0062*/ 	.short	(.L_28 - .L_27)
	.align		4
.L_27:
        /*0064*/ 	.word	index@(_ZN7cutlass13device_kernelIN5flash19enable_sm80_to_sm89INS1_16FlashAttnFwdSm80INS1_25CollectiveMainloopFwdSm80ILi4ELi1ELb0EN4cute5tupleIJNS5_1CILi128EEENS7_ILi48EEES8_EEELi128ENS_10bfloat16_tEfNS_4arch4Sm80ELb0ELb1ELb1ELb1ELb0ELb0ELb1ELb0EEENS1_21CollectiveEpilogueFwdINS6_IJS8_S8_S9_EEENS6_IJNS7_ILi1EEESH_SH_EEESB_SD_Li128ELb1ELb1ELb0ELb0EEENS1_19SingleTileSchedulerILb1ELb0ELb1ELi128EEEEEEEEEvNT_6ParamsE)
        /*0068*/ 	.word	0x00000004


	//----- nvinfo : EIATTR_FRAME_SIZE
	.align		4
.L_28:
        /*006c*/ 	.byte	0x04, 0x11
        /*006e*/ 	.short	(.L_30 - .L_29)
	.align		4
.L_29:
        /*0070*/ 	.word	index@(_ZN7cutlass13device_kernelIN5flash19enable_sm80_to_sm89INS1_16FlashAttnFwdSm80INS1_25CollectiveMainloopFwdSm80ILi4ELi1ELb0EN4cute5tupleIJNS5_1CILi128EEENS7_ILi48EEES8_EEELi128ENS_10bfloat16_tEfNS_4arch4Sm80ELb0ELb1ELb1ELb1ELb0ELb0ELb1ELb0EEENS1_21CollectiveEpilogueFwdINS6_IJS8_S8_S9_EEENS6_IJNS7_ILi1EEESH_SH_EEESB_SD_Li128ELb1ELb1ELb0ELb0EEENS1_19SingleTileSchedulerILb1ELb0ELb1ELi128EEEEEEEEEvNT_6ParamsE)
        /*0074*/ 	.word	0x00000000


	//----- nvinfo : EIATTR_REGCOUNT
	.align		4
.L_30:
        /*0078*/ 	.byte	0x04, 0x2f
        /*007a*/ 	.short	(.L_32 - .L_31)
	.align		4
.L_31:
        /*007c*/ 	.word	index@(_ZN7cutlass13device_kernelIN5flash19enable_sm80_to_sm89INS1_16FlashAttnFwdSm80INS1_25CollectiveMainloopFwdSm80ILi4ELi1ELb0EN4cute5tupleIJNS5_1CILi128EEENS7_ILi48EEES8_EEELi128ENS_10bfloat16_tEfNS_4arch4Sm80ELb0ELb1ELb1ELb0ELb0ELb0ELb1ELb0EEENS1_21CollectiveEpilogueFwdINS6_IJS8_S8_S9_EEENS6_IJNS7_ILi1EEESH_SH_EEESB_SD_Li128ELb0ELb1ELb0ELb0EEENS1_19SingleTileSchedulerILb0ELb0ELb1ELi128EEEEEEEEEvNT_6ParamsE)
        /*0080*/ 	.word	0x00000004


	//----- nvinfo : EIATTR_FRAME_SIZE
	.align		4
.L_32:
        /*0084*/ 	.byte	0x04, 0x11
        /*0086*/ 	.short	(.L_34 - .L_33)
	.align		4
.L_33:
        /*0088*/ 	.word	index@(_ZN7cutlass13device_kernelIN5flash19enable_sm80_to_sm89INS1_16FlashAttnFwdSm80INS1_25CollectiveMainloopFwdSm80ILi4ELi1ELb0EN4cute5tupleIJNS5_1CILi128EEENS7_ILi48EEES8_EEELi128ENS_10bfloat16_tEfNS_4arch4Sm80ELb0ELb1ELb1ELb0ELb0ELb0ELb1ELb0EEENS1_21CollectiveEpilogueFwdINS6_IJS8_S8_S9_EEENS6_IJNS7_ILi1EEESH_SH_EEESB_SD_Li128ELb0ELb1ELb0ELb0EEENS1_19SingleTileSchedulerILb0ELb0ELb1ELi128EEEEEEEEEvNT_6ParamsE)
        /*008c*/ 	.word	0x00000000


	//----- nvinfo : EIATTR_REGCOUNT
	.align		4
.L_34:
        /*0090*/ 	.byte	0x04, 0x2f
        /*0092*/ 	.short	(.L_36 - .L_35)
	.align		4
.L_35:
        /*0094*/ 	.word	index@(_ZN7cutlass13device_kernelIN5flash19enable_sm80_to_sm89INS1_16FlashAttnFwdSm80INS1_25CollectiveMainloopFwdSm80ILi4ELi1ELb0EN4cute5tupleIJNS5_1CILi128EEENS7_ILi64EEES8_EEELi128ENS_10bfloat16_tEfNS_4arch4Sm80ELb0ELb0ELb1ELb1ELb0ELb1ELb1ELb0EEENS1_21CollectiveEpilogueFwdINS6_IJS8_S8_S9_EEENS6_IJNS7_ILi1EEESH_SH_EEESB_SD_Li128ELb1ELb1ELb0ELb0EEENS1_19SingleTileSchedulerILb1ELb0ELb1ELi128EEEEEEEEEvNT_6ParamsE)
        /*0098*/ 	.word	0x00000004


	//----- nvinfo : EIATTR_FRAME_SIZE
	.align		4
.L_36:
        /*009c*/ 	.byte	0x04, 0x11
        /*009e*/ 	.short	(.L_38 - .L_37)
	.align		4
.L_37:
        /*00a0*/ 	.word	index@(_ZN7cutlass13device_kernelIN5flash19enable_sm80_to_sm89INS1_16FlashAttnFwdSm80INS1_25CollectiveMainloopFwdSm80ILi4ELi1ELb0EN4cute5tupleIJNS5_1CILi128EEENS7_ILi64EEES8_EEELi128ENS_10bfloat16_tEfNS_4arch4Sm80ELb0ELb0ELb1ELb1ELb0ELb1ELb1ELb0EEENS1_21CollectiveEpilogueFwdINS6_IJS8_S8_S9_EEENS6_IJNS7_ILi1EEESH_SH_EEESB_SD_Li128ELb1ELb1ELb0ELb0EEENS1_19SingleTileSchedulerILb1ELb0ELb1ELi128EEEEEEEEEvNT_6ParamsE)
        /*00a4*/ 	.word	0x00000000


	//----- nvinfo : EIATTR_REGCOUNT
	.align		4
.L_38:
        /*00a8*/ 	.byte	0x04, 0x2f
        /*00aa*/ 	.short	(.L_40 - .L_39)
	.align		4
.L_39:
        /*00ac*/ 	.word	index@(_ZN7cutlass13device_kernelIN5flash19enable_sm80_to_sm89INS1_16FlashAttnFwdSm80INS1_25CollectiveMainloopFwdSm80ILi4ELi1ELb0EN4cute5tupleIJNS5_1CILi128EEENS7_ILi64EEES8_EEELi128ENS_10bfloat16_tEfNS_4arch4Sm80ELb0ELb0ELb1ELb1ELb0ELb0ELb1ELb0EEENS1_21CollectiveEpilogueFwdINS6_IJS8_S8_S9_EEENS6_IJNS7_ILi1EEESH_SH_EEESB_SD_Li128ELb1ELb1ELb0ELb0EEENS1_19SingleTileSchedulerILb1ELb0ELb1ELi128EEEEEEEEEvNT_6ParamsE)
        /*00b0*/ 	.word	0x00000004


	//----- nvinfo : EIATTR_FRAME_SIZE
	.align		4
.L_40:
        /*00b4*/ 	.byte	0x04, 0x11
        /*00b6*/ 	.short	(.L_42 - .L_41)
	.align		4
.L_41:
        /*00b8*/ 	.word	index@(_ZN7cutlass13device_kernelIN5flash19enable_sm80_to_sm89INS1_16FlashAttnFwdSm80INS1_25CollectiveMainloopFwdSm80ILi4ELi1ELb0EN4cute5tupleIJNS5_1CILi128EEENS7_ILi64EEES8_EEELi128ENS_10bfloat16_tEfNS_4arch4Sm80ELb0ELb0ELb1ELb1ELb0ELb0ELb1ELb0EEENS1_21CollectiveEpilogueFwdINS6_IJS8_S8_S9_EEENS6_IJNS7_ILi1EEESH_SH_EEESB_SD_Li128ELb1ELb1ELb0ELb0EEENS1_19SingleTileSchedulerILb1ELb0ELb1ELi128EEEEEEEEEvNT_6ParamsE)
        /*00bc*/ 	.word	0x00000000


	//----- nvinfo : EIATTR_REGCOUNT
	.align		4
.L_42:
        /*00c0*/ 	.byte	0x04, 0x2f
        /*00c2*/ 	.short	(.L_44 - .L_43)
	.align		4
.L_43:
        /*00c4*/ 	.word	index@(_ZN7cutlass13device_kernelIN5flash19enable_sm80_to_sm89INS1_16FlashAttnFwdSm80INS1_25CollectiveMainloopFwdSm80ILi4ELi1ELb0EN4cute5tupleIJNS5_1CILi128EEENS7_ILi64EEES8_EEELi128ENS_10bfloat16_tEfNS_4arch4Sm80ELb0ELb0ELb1ELb0ELb0ELb0ELb1ELb0EEENS1_21CollectiveEpilogueFwdINS6_IJS8_S8_S9_EEENS6_IJNS7_ILi1EEESH_SH_EEESB_SD_Li128ELb0ELb1ELb0ELb0EEENS1_19SingleTileSchedulerILb0ELb0ELb1ELi128EEEEEEEEEvNT_6ParamsE)
        /*00c8*/ 	.word	0x00000004


	//----- nvinfo : EIATTR_FRAME_SIZE
	.align		4
.L_44:
        /*00cc*/ 	.byte	0x04, 0x11
        /*00ce*/ 	.short	(.L_46 - .L_45)
	.align		4
.L_45:
        /*00d0*/ 	.word	index@(_ZN7cutlass13device_kernelIN5flash19enable_sm80_to_sm89INS1_16FlashAttnFwdSm80INS1_25CollectiveMainloopFwdSm80ILi4ELi1ELb0EN4cute5tupleIJNS5_1CILi128EEENS7_ILi64EEES8_EEELi128ENS_10bfloat16_tEfNS_4arch4Sm80ELb0ELb0ELb1ELb0ELb0ELb0ELb1ELb0EEENS1_21CollectiveEpilogueFwdINS6_IJS8_S8_S9_EEENS6_IJNS7_ILi1EEESH_SH_EEESB_SD_Li128ELb0ELb1ELb0ELb0EEENS1_19SingleTileSchedulerILb0ELb0ELb1ELi128EEEEEEEEEvNT_6ParamsE)
        /*00d4*/ 	.word	0x00000000


	//----- nvinfo : EIATTR_REGCOUNT
	.align		4
.L_46:
        /*00d8*/ 	.byte	0x04, 0x2f
        /*00da*/ 	.short	(.L_48 - .L_47)
	.align		4
.L_47:
        /*00dc*/ 	.word	index@(_ZN7cutlass13device_kernelIN5flash19enable_sm80_to_sm89INS1_16FlashAttnFwdSm80INS1_25CollectiveMainloopFwdSm80ILi8ELi1ELb1EN4cute5tupleIJNS5_1CILi128EEES8_S8_EEELi128ENS_10bfloat16_tEfNS_4arch4Sm80ELb1ELb0ELb1ELb1ELb0ELb1ELb1ELb0EEENS1_21CollectiveEpilogueFwdIS9_NS6_IJNS7_ILi1EEESF_SF_EEESA_SC_Li256ELb1ELb1ELb0ELb0EEENS1_19SingleTileSchedulerILb1ELb0ELb1ELi128EEEEEEEEEvNT_6ParamsE)
        /*00e0*/ 	.word	0x00000004


	//----- nvinfo : EIATTR_FRAME_SIZE
	.align		4
.L_48:
        /*00e4*/ 	.byte	0x04, 0x11
        /*00e6*/ 	.short	(.L_50 - .L_49)
	.align		4
.L_49:
        /*00e8*/ 	.word	index@(_ZN7cutlass13device_kernelIN5flash19enable_sm80_to_sm89INS1_16FlashAttnFwdSm80INS1_25CollectiveMainloopFwdSm80ILi8ELi1ELb1EN4cute5tupleIJNS5_1CILi128EEES8_S8_EEELi128ENS_10bfloat16_tEfNS_4arch4Sm80ELb1ELb0ELb1ELb1ELb0ELb1ELb1ELb0EEENS1_21CollectiveEpilogueFwdIS9_NS6_IJNS7_ILi1EEESF_SF_EEESA_SC_Li256ELb1ELb1ELb0ELb0EEENS1_19SingleTileSchedulerILb1ELb0ELb1ELi128EEEEEEEEEvNT_6ParamsE)
        /*00ec*/ 	.word	0x00000000


	//----- nvinfo : EIATTR_REGCOUNT
	.align		4
.L_50:
        /*00f0*/ 	.byte	0x04, 0x2f
        /*00f2*/ 	.short	(.L_52 - .L_51)
	.align		4
.L_51:
        /*00f4*/ 	.word	index@(_ZN7cutlass13device_kernelIN5flash19enable_sm80_to_sm89INS1_16FlashAttnFwdSm80INS1_25CollectiveMainloopFwdSm80ILi8ELi1ELb1EN4cute5tupleIJNS5_1CILi128EEES8_S8_EEELi128ENS_10bfloat16_tEfNS_4arch4Sm80ELb1ELb0ELb1ELb1ELb0ELb0ELb1ELb0EEENS1_21CollectiveEpilogueFwdIS9_NS6_IJNS7_ILi1EEESF_SF_EEESA_SC_Li256ELb1ELb1ELb0ELb0EEENS1_19SingleTileSchedulerILb1ELb0ELb1ELi128EEEEEEEEEvNT_6ParamsE)
        /*00f8*/ 	.word	0x00000004


	//----- nvinfo : EIATTR_FRAME_SIZE
	.align		4
.L_52:
        /*00fc*/ 	.byte	0x04, 0x11
        /*00fe*/ 	.short	(.L_54 - .L_53)
	.align		4
.L_53:
        /*0100*/ 	.word	index@(_ZN7cutlass13device_kernelIN5flash19enable_sm80_to_sm89INS1_16FlashAttnFwdSm80INS1_25CollectiveMainloopFwdSm80ILi8ELi1ELb1EN4cute5tupleIJNS5_1CILi128EEES8_S8_EEELi128ENS_10bfloat16_tEfNS_4arch4Sm80ELb1ELb0ELb1ELb1ELb0ELb0ELb1ELb0EEENS1_21CollectiveEpilogueFwdIS9_NS6_IJNS7_ILi1EEESF_SF_EEESA_SC_Li256ELb1ELb1ELb0ELb0EEENS1_19SingleTileSchedulerILb1ELb0ELb1ELi128EEEEEEEEEvNT_6ParamsE)
        /*0104*/ 	.word	0x00000000


	//----- nvinfo : EIATTR_REGCOUNT
	.align		4
.L_54:
        /*0108*/ 	.byte	0x04, 0x2f
        /*010a*/ 	.short	(.L_56 - .L_55)
	.align		4
.L_55:
        /*010c*/ 	.word	index@(_ZN7cutlass13device_kernelIN5flash19enable_sm80_to_sm89INS1_16FlashAttnFwdSm80INS1_25CollectiveMainloopFwdSm80ILi8ELi1ELb1EN4cute5tupleIJNS5_1CILi128EEES8_S8_EEELi128ENS_10bfloat16_tEfNS_4arch4Sm80ELb1ELb0ELb1ELb0ELb0ELb0ELb1ELb0EEENS1_21CollectiveEpilogueFwdIS9_NS6_IJNS7_ILi1EEESF_SF_EEESA_SC_Li256ELb0ELb1ELb0ELb0EEENS1_30DynamicPersistentTileSchedulerILi256ELi256ELb0ELb1ELb0EEEEEEEEEvNT_6ParamsE)
        /*0110*/ 	.word	0x00000004


	//----- nvinfo : EIATTR_FRAME_SIZE
	.align		4
.L_56:
        /*0114*/ 	.byte	0x04, 0x11
        /*0116*/ 	.short	(.L_58 - .L_57)
	.align		4
.L_57:
        /*0118*/ 	.word	index@(_ZN7cutlass13device_kernelIN5flash19enable_sm80_to_sm89INS1_16FlashAttnFwdSm80INS1_25CollectiveMainloopFwdSm80ILi8ELi1ELb1EN4cute5tupleIJNS5_1CILi128EEES8_S8_EEELi128ENS_10bfloat16_tEfNS_4arch4Sm80ELb1ELb0ELb1ELb0ELb0ELb0ELb1ELb0EEENS1_21CollectiveEpilogueFwdIS9_NS6_IJNS7_ILi1EEESF_SF_EEESA_SC_Li256ELb0ELb1ELb0ELb0EEENS1_30DynamicPersistentTileSchedulerILi256ELi256ELb0ELb1ELb0EEEEEEEEEvNT_6ParamsE)
        /*011c*/ 	.word	0x00000000


	//----- nvinfo : EIATTR_REGCOUNT
	.align		4
.L_58:
        /*0120*/ 	.byte	0x04, 0x2f
        /*0122*/ 	.short	(.L_60 - .L_59)
	.align		4
.L_59:
        /*0124*/ 	.word	index@(_ZN7cutlass13device_kernelIN5flash19enable_sm80_to_sm89INS1_16FlashAttnFwdSm80INS1_25CollectiveMainloopFwdSm80ILi8ELi1ELb1EN4cute5tupleIJNS5_1CILi128EEENS7_ILi96EEES8_EEELi128ENS_10bfloat16_tEfNS_4arch4Sm80ELb0ELb1ELb1ELb1ELb0ELb1ELb1ELb0EEENS1_21CollectiveEpilogueFwdINS6_IJS8_S8_S9_EEENS6_IJNS7_ILi1EEESH_SH_EEESB_SD_Li256ELb1ELb1ELb0ELb0EEENS1_19SingleTileSchedulerILb1ELb0ELb1ELi128EEEEEEEEEvNT_6ParamsE)
        /*0128*/ 	.word	0x00000004


	//----- nvinfo : EIATTR_FRAME_SIZE
	.align		4
.L_60:
        /*012c*/ 	.byte	0x04, 0x11
        /*012e*/ 	.short	(.L_62 - .L_61)
	.align		4
.L_61:
        /*0130*/ 	.word	index@(_ZN7cutlass13device_kernelIN5flash19enable_sm80_to_sm89INS1_16FlashAttnFwdSm80INS1_25CollectiveMainloopFwdSm80ILi8ELi1ELb1EN4cute5tupleIJNS5_1CILi128EEENS7_ILi96EEES8_EEELi128ENS_10bfloat16_tEfNS_4arch4Sm80ELb0ELb1ELb1ELb1ELb0ELb1ELb1ELb0EEENS1_21CollectiveEpilogueFwdINS6_IJS8_S8_S9_EEENS6_IJNS7_ILi1EEESH_SH_EEESB_SD_Li256ELb1ELb1ELb0ELb0EEENS1_19SingleTileSchedulerILb1ELb0ELb1ELi128EEEEEEEEEvNT_6ParamsE)
        /*0134*/ 	.word	0x00000000


	//----- nvinfo : EIATTR_REGCOUNT
	.align		4
.L_62:
        /*0138*/ 	.byte	0x04, 0x2f
        /*013a*/ 	.short	(.L_64 - .L_63)
	.align		4
.L_63:
        /*013c*/ 	.word	index@(_ZN7cutlass13device_kernelIN5flash19enable_sm80_to_sm89INS1_16FlashAttnFwdSm80INS1_25CollectiveMainloopFwdSm80ILi8ELi1ELb1EN4cute5tupleIJNS5_1CILi128EEENS7_ILi96EEES8_EEELi128ENS_10bfloat16_tEfNS_4arch4Sm80ELb0ELb1ELb1ELb1ELb0ELb0ELb1ELb0EEENS1_21CollectiveEpilogueFwdINS6_IJS8_S8_S9_EEENS6_IJNS7_ILi1EEESH_SH_EEESB_SD_Li256ELb1ELb1ELb0ELb0EEENS1_19SingleTileSchedulerILb1ELb0ELb1ELi128EEEEEEEEEvNT_6ParamsE)
        /*0140*/ 	.word	0x00000004


	//----- nvinfo : EIATTR_FRAME_SIZE
	.align		4
.L_64:
        /*0144*/ 	.byte	0x04, 0x11
        /*0146*/ 	.short	(.L_66 - .L_65)
	.align		4
.L_65:
        /*0148*/ 	.word	index@(_ZN7cutlass13device_kernelIN5flash19enable_sm80_to_sm89INS1_16FlashAttnFwdSm80INS1_25CollectiveMainloopFwdSm80ILi8ELi1ELb1EN4cute5tupleIJNS5_1CILi128EEENS7_ILi96EEES8_EEELi128ENS_10bfloat16_tEfNS_4arch4Sm80ELb0ELb1ELb1ELb1ELb0ELb0ELb1ELb0EEENS1_21CollectiveEpilogueFwdINS6_IJS8_S8_S9_EEENS6_IJNS7_ILi1EEESH_SH_EEESB_SD_Li256ELb1ELb1ELb0ELb0EEENS1_19SingleTileSchedulerILb1ELb0ELb1ELi128EEEEEEEEEvNT_6ParamsE)
        /*014c*/ 	.word	0x00000000


	//----- nvinfo : EIATTR_REGCOUNT
	.align		4
.L_66:
        /*0150*/ 	.byte	0x04, 0x2f
        /*0152*/ 	.short	(.L_68 - .L_67)
	.align		4
.L_67:
        /*0154*/ 	.word	index@(_ZN7cutlass13device_kernelIN5flash19enable_sm80_to_sm89INS1_16FlashAttnFwdSm80INS1_25CollectiveMainloopFwdSm80ILi8ELi1ELb1EN4cute5tupleIJNS5_1CILi128EEENS7_ILi96EEES8_EEELi128ENS_10bfloat16_tEfNS_4arch4Sm80ELb0ELb1ELb1ELb0ELb0ELb0ELb1ELb0EEENS1_21CollectiveEpilogueFwdINS6_IJS8_S8_S9_EEENS6_IJNS7_ILi1EEESH_SH_EEESB_SD_Li256ELb0ELb1ELb0ELb0EEENS1_19SingleTileSchedulerILb0ELb0ELb1ELi128EEEEEEEEEvNT_6ParamsE)
        /*0158*/ 	.word	0x00000004


	//----- nvinfo : EIATTR_FRAME_SIZE
	.align		4
.L_68:
        /*015c*/ 	.byte	0x04, 0x11
        /*015e*/ 	.short	(.L_70 - .L_69)
	.align		4
.L_69:
        /*0160*/ 	.word	index@(_ZN7cutlass13device_kernelIN5flash19enable_sm80_to_sm89INS1_16FlashAttnFwdSm80INS1_25CollectiveMainloopFwdSm80ILi8ELi1ELb1EN4cute5tupleIJNS5_1CILi128EEENS7_ILi96EEES8_EEELi128ENS_10bfloat16_tEfNS_4arch4Sm80ELb0ELb1ELb1ELb0ELb0ELb0ELb1ELb0EEENS1_21CollectiveEpilogueFwdINS6_IJS8_S8_S9_EEENS6_IJNS7_ILi1EEESH_SH_EEESB_SD_Li256ELb0ELb1ELb0ELb0EEENS1_19SingleTileSchedulerILb0ELb0ELb1ELi128EEEEEEEEEvNT_6ParamsE)
        /*0164*/ 	.word	0x00000000


	//----- nvinfo : EIATTR_REGCOUNT
	.align		4
.L_70:
        /*0168*/ 	.byte	0x04, 0x2f
        /*016a*/ 	.short	(.L_72 - .L_71)
	.align		4
.L_71:
        /*016c*/ 	.word	index@(_ZN7cutlass13device_kernelIN5flash19enable_sm80_to_sm89INS1_16FlashAttnFwdSm80INS1_25CollectiveMainloopFwdSm80ILi8ELi1ELb1EN4cute5tupleIJNS5_1CILi128EEES8_S8_EEELi128ENS_10bfloat16_tEfNS_4arch4Sm80ELb0ELb0ELb1ELb1ELb0ELb1ELb1ELb0EEENS1_21CollectiveEpilogueFwdIS9_NS6_IJNS7_ILi1EEESF_SF_EEESA_SC_Li256ELb1ELb1ELb0ELb0EEENS1_19SingleTileSchedulerILb1ELb0ELb1ELi128EEEEEEEEEvNT_6ParamsE)
        /*0170*/ 	.word	0x00000004


	//----- nvinfo : EIATTR_FRAME_SIZE
	.align		4
.L_72:
        /*0174*/ 	.byte	0x04, 0x11
        /*0176*/ 	.short	(.L_74 - .L_73)
	.align		4
.L_73:
        /*0178*/ 	.word	index@(_ZN7cutlass13device_kernelIN5flash19enable_sm80_to_sm89INS1_16FlashAttnFwdSm80INS1_25CollectiveMainloopFwdSm80ILi8ELi1ELb1EN4cute5tupleIJNS5_1CILi128EEES8_S8_EEELi128ENS_10bfloat16_tEfNS_4arch4Sm80ELb0ELb0ELb1ELb1ELb0ELb1ELb1ELb0EEENS1_21CollectiveEpilogueFwdIS9_NS6_IJNS7_ILi1EEESF_SF_EEESA_SC_Li256ELb1ELb1ELb0ELb0EEENS1_19SingleTileSchedulerILb1ELb0ELb1ELi128EEEEEEEEEvNT_6ParamsE)
        /*017c*/ 	.word	0x00000000


	//----- nvinfo : EIATTR_REGCOUNT
	.align		4
.L_74:
        /*0180*/ 	.byte	0x04, 0x2f
        /*0182*/ 	.short	(.L_76 - .L_75)
	.align		4
.L_75:
        /*0184*/ 	.word	index@(_ZN7cutlass13device_kernelIN5flash19enable_sm80_to_sm89INS1_16FlashAttnFwdSm80INS1_25CollectiveMainloopFwdSm80ILi8ELi1ELb1EN4cute5tupleIJNS5_1CILi128EEES8_S8_EEELi128ENS_10bfloat16_tEfNS_4arch4Sm80ELb0ELb0ELb1ELb1ELb0ELb0ELb1ELb0EEENS1_21CollectiveEpilogueFwdIS9_NS6_IJNS7_ILi1EEESF_SF_EEESA_SC_Li256ELb1ELb1ELb0ELb0EEENS1_19SingleTileSchedulerILb1ELb0ELb1ELi128EEEEEEEEEvNT_6ParamsE)
        /*0188*/ 	.word	0x00000004


	//----- nvinfo : EIATTR_FRAME_SIZE
	.align		4
.L_76:
        /*018c*/ 	.byte	0x04, 0x11
        /*018e*/ 	.short	(.L_78 - .L_77)
	.align		4
.L_77:
        /*0190*/ 	.word	index@(_ZN7cutlass13device_kernelIN5flash19enable_sm80_to_sm89INS1_16FlashAttnFwdSm80INS1_25CollectiveMainloopFwdSm80ILi8ELi1ELb1EN4cute5tupleIJNS5_1CILi128EEES8_S8_EEELi128ENS_10bfloat16_tEfNS_4arch4Sm80ELb0ELb0ELb1ELb1ELb0ELb0ELb1ELb0EEENS1_21CollectiveEpilogueFwdIS9_NS6_IJNS7_ILi1EEESF_SF_EEESA_SC_Li256ELb1ELb1ELb0ELb0EEENS1_19SingleTileSchedulerILb1ELb0ELb1ELi128EEEEEEEEEvNT_6ParamsE)
        /*0194*/ 	.word	0x00000000


	//----- nvinfo : EIATTR_REGCOUNT
	.align		4
.L_78:
        /*0198*/ 	.byte	0x04, 0x2f
        /*019a*/ 	.short	(.L_80 - .L_79)
	.align		4
.L_79:
        /*019c*/ 	.word	index@(_ZN7cutlass13device_kernelIN5flash19enable_sm80_to_sm89INS1_16FlashAttnFwdSm80INS1_25CollectiveMainloopFwdSm80ILi8ELi1ELb1EN4cute5tupleIJNS5_1CILi128EEES8_S8_EEELi128ENS_10bfloat16_tEfNS_4arch4Sm80ELb0ELb0ELb1ELb0ELb0ELb0ELb1ELb0EEENS1_21CollectiveEpilogueFwdIS9_NS6_IJNS7_ILi1EEESF_SF_EEESA_SC_Li256ELb0ELb1ELb0ELb0EEENS1_19SingleTileSchedulerILb0ELb0ELb1ELi128EEEEEEEEEvNT_6ParamsE)
        /*01a0*/ 	.word	0x00000004


	//----- nvinfo : EIATTR_FRAME_SIZE
	.align		4
.L_80:
        /*01a4*/ 	.byte	0x04, 0x11
        /*01a6*/ 	.short	(.L_82 - .L_81)
	.align		4
.L_81:
        /*01a8*/ 	.word	index@(_ZN7cutlass13device_kernelIN5flash19enable_sm80_to_sm89INS1_16FlashAttnFwdSm80INS1_25CollectiveMainloopFwdSm80ILi8ELi1ELb1EN4cute5tupleIJNS5_1CILi128EEES8_S8_EEELi128ENS_10bfloat16_tEfNS_4arch4Sm80ELb0ELb0ELb1ELb0ELb0ELb0ELb1ELb0EEENS1_21CollectiveEpilogueFwdIS9_NS6_IJNS7_ILi1EEESF_SF_EEESA_SC_Li256ELb0ELb1ELb0ELb0EEENS1_19SingleTileSchedulerILb0ELb0ELb1ELi128EEEEEEEEEvNT_6ParamsE)
        /*01ac*/ 	.word	0x00000000


	//----- nvinfo : EIATTR_MIN_STACK_SIZE
	.align		4
.L_82:
        /*01b0*/ 	.byte	0x04, 0x12
        /*01b2*/ 	.short	(.L_84 - .L_83)
	.align		4
.L_83:
        /*01b4*/ 	.word	index@(_ZN7cutlass13device_kernelIN5flash19enable_sm80_to_sm89INS1_16FlashAttnFwdSm80INS1_25CollectiveMainloopFwdSm80ILi8ELi1ELb1EN4cute5tupleIJNS5_1CILi128EEES8_S8_EEELi128ENS_10bfloat16_tEfNS_4arch4Sm80ELb0ELb0ELb1ELb0ELb0ELb0ELb1ELb0EEENS1_21CollectiveEpilogueFwdIS9_NS6_IJNS7_ILi1EEESF_SF_EEESA_SC_Li256ELb0ELb1ELb0ELb0EEENS1_19SingleTileSchedulerILb0ELb0ELb1ELi128EEEEEEEEEvNT_6ParamsE)
        /*01b8*/ 	.word	0x00000000


	//----- nvinfo : EIATTR_MIN_STACK_SIZE
	.align		4
.L_84:
        /*01bc*/ 	.byte	0x04, 0x12
        /*01be*/ 	.short	(.L_86 - .L_85)
	.align		4
.L_85:
        /*01c0*/ 	.word	index@(_ZN7cutlass13device_kernelIN5flash19enable_sm80_to_sm89INS1_16FlashAttnFwdSm80INS1_25CollectiveMainloopFwdSm80ILi8ELi1ELb1EN4cute5tupleIJNS5_1CILi128EEES8_S8_EEELi128ENS_10bfloat16_tEfNS_4arch4Sm80ELb0ELb0ELb1ELb1ELb0ELb0ELb1ELb0EEENS1_21CollectiveEpilogueFwdIS9_NS6_IJNS7_ILi1EEESF_SF_EEESA_SC_Li256ELb1ELb1ELb0ELb0EEENS1_19SingleTileSchedulerILb1ELb0ELb1ELi128EEEEEEEEEvNT_6ParamsE)
        /*01c4*/ 	.word	0x00000000


	//----- nvinfo : EIATTR_MIN_STACK_SIZE
	.align		4
.L_86:
        /*01c8*/ 	.byte	0x04, 0x12
        /*01ca*/ 	.short	(.L_88 - .L_87)
	.align		4
.L_87:
        /*01cc*/ 	.word	index@(_ZN7cutlass13device_kernelIN5flash19enable_sm80_to_sm89INS1_16FlashAttnFwdSm80INS1_25CollectiveMainloopFwdSm80ILi8ELi1ELb1EN4cute5tupleIJNS5_1CILi128EEES8_S8_EEELi128ENS_10bfloat16_tEfNS_4arch4Sm80ELb0ELb0ELb1ELb1ELb0ELb1ELb1ELb0EEENS1_21CollectiveEpilogueFwdIS9_NS6_IJNS7_ILi1EEESF_SF_EEESA_SC_Li256ELb1ELb1ELb0ELb0EEENS1_19SingleTileSchedulerILb1ELb0ELb1ELi128EEEEEEEEEvNT_6ParamsE)
        /*01d0*/ 	.word	0x00000000


	//----- nvinfo : EIATTR_MIN_STACK_SIZE
	.align		4
.L_88:
        /*01d4*/ 	.byte	0x04, 0x12
        /*01d6*/ 	.short	(.L_90 - .L_89)
	.align		4
.L_89:
        /*01d8*/ 	.word	index@(_ZN7cutlass13device_kernelIN5flash19enable_sm80_to_sm89INS1_16FlashAttnFwdSm80INS1_25CollectiveMainloopFwdSm80ILi8ELi1ELb1EN4cute5tupleIJNS5_1CILi128EEENS7_ILi96EEES8_EEELi128ENS_10bfloat16_tEfNS_4arch4Sm80ELb0ELb1ELb1ELb0ELb0ELb0ELb1ELb0EEENS1_21CollectiveEpilogueFwdINS6_IJS8_S8_S9_EEENS6_IJNS7_ILi1EEESH_SH_EEESB_SD_Li256ELb0ELb1ELb0ELb0EEENS1_19SingleTileSchedulerILb0ELb0ELb1ELi128EEEEEEEEEvNT_6ParamsE)
        /*01dc*/ 	.word	0x00000000


	//----- nvinfo : EIATTR_MIN_STACK_SIZE
	.align		4
.L_90:
        /*01e0*/ 	.byte	0x04, 0x12
        /*01e2*/ 	.short	(.L_92 - .L_91)
	.align		4
.L_91:
        /*01e4*/ 	.word	index@(_ZN7cutlass13device_kernelIN5flash19enable_sm80_to_sm89INS1_16FlashAttnFwdSm80INS1_25CollectiveMainloopFwdSm80ILi8ELi1ELb1EN4cute5tupleIJNS5_1CILi128EEENS7_ILi96EEES8_EEELi128ENS_10bfloat16_tEfNS_4arch4Sm80ELb0ELb1ELb1ELb1ELb0ELb0ELb1ELb0EEENS1_21CollectiveEpilogueFwdINS6_IJS8_S8_S9_EEENS6_IJNS7_ILi1EEESH_SH_EEESB_SD_Li256ELb1ELb1ELb0ELb0EEENS1_19SingleTileSchedulerILb1ELb0ELb1ELi128EEEEEEEEEvNT_6ParamsE)
        /*01e8*/ 	.word	0x00000000


	//----- nvinfo : EIATTR_MIN_STACK_SIZE
	.align		4
.L_92:
        /*01ec*/ 	.byte	0x04, 0x12
        /*01ee*/ 	.short	(.L_94 - .L_93)
	.align		4
.L_93:
        /*01f0*/ 	.word	index@(_ZN7cutlass13device_kernelIN5flash19enable_sm80_to_sm89INS1_16FlashAttnFwdSm80INS1_25CollectiveMainloopFwdSm80ILi8ELi1ELb1EN4cute5tupleIJNS5_1CILi128EEENS7_ILi96EEES8_EEELi128ENS_10bfloat16_tEfNS_4arch4Sm80ELb0ELb1ELb1ELb1ELb0ELb1ELb1ELb0EEENS1_21CollectiveEpilogueFwdINS6_IJS8_S8_S9_EEENS6_IJNS7_ILi1EEESH_SH_EEESB_SD_Li256ELb1ELb1ELb0ELb0EEENS1_19SingleTileSchedulerILb1ELb0ELb1ELi128EEEEEEEEEvNT_6ParamsE)
        /*01f4*/ 	.word	0x00000000


	//----- nvinfo : EIATTR_MIN_STACK_SIZE
	.align		4
.L_94:
        /*01f8*/ 	.byte	0x04, 0x12
        /*01fa*/ 	.short	(.L_96 - .L_95)
	.align		4
.L_95:
        /*01fc*/ 	.word	index@(_ZN7cutlass13device_kernelIN5flash19enable_sm80_to_sm89INS1_16FlashAttnFwdSm80INS1_25CollectiveMainloopFwdSm80ILi8ELi1ELb1EN4cute5tupleIJNS5_1CILi128EEES8_S8_EEELi128ENS_10bfloat16_tEfNS_4arch4Sm80ELb1ELb0ELb1ELb0ELb0ELb0ELb1ELb0EEENS1_21CollectiveEpilogueFwdIS9_NS6_IJNS7_ILi1EEESF_SF_EEESA_SC_Li256ELb0ELb1ELb0ELb0EEENS1_30DynamicPersistentTileSchedulerILi256ELi256ELb0ELb1ELb0EEEEEEEEEvNT_6ParamsE)
        /*0200*/ 	.word	0x00000000


	//----- nvinfo : EIATTR_MIN_STACK_SIZE
	.align		4
.L_96:
        /*0204*/ 	.byte	0x04, 0x12
        /*0206*/ 	.short	(.L_98 - .L_97)
	.align		4
.L_97:
        /*0208*/ 	.word	index@(_ZN7cutlass13device_kernelIN5flash19enable_sm80_to_sm89INS1_16FlashAttnFwdSm80INS1_25CollectiveMainloopFwdSm80ILi8ELi1ELb1EN4cute5tupleIJNS5_1CILi128EEES8_S8_EEELi128ENS_10bfloat16_tEfNS_4arch4Sm80ELb1ELb0ELb1ELb1ELb0ELb0ELb1ELb0EEENS1_21CollectiveEpilogueFwdIS9_NS6_IJNS7_ILi1EEESF_SF_EEESA_SC_Li256ELb1ELb1ELb0ELb0EEENS1_19SingleTileSchedulerILb1ELb0ELb1ELi128EEEEEEEEEvNT_6ParamsE)
        /*020c*/ 	.word	0x00000000


	//----- nvinfo : EIATTR_MIN_STACK_SIZE
	.align		4
.L_98:
        /*0210*/ 	.byte	0x04, 0x12
        /*0212*/ 	.short	(.L_100 - .L_99)
	.align		4
.L_99:
        /*0214*/ 	.word	index@(_ZN7cutlass13device_kernelIN5flash19enable_sm80_to_sm89INS1_16FlashAttnFwdSm80INS1_25CollectiveMainloopFwdSm80ILi8ELi1ELb1EN4cute5tupleIJNS5_1CILi128EEES8_S8_EEELi128ENS_10bfloat16_tEfNS_4arch4Sm80ELb1ELb0ELb1ELb1ELb0ELb1ELb1ELb0EEENS1_21CollectiveEpilogueFwdIS9_NS6_IJNS7_ILi1EEESF_SF_EEESA_SC_Li256ELb1ELb1ELb0ELb0EEENS1_19SingleTileSchedulerILb1ELb0ELb1ELi128EEEEEEEEEvNT_6ParamsE)
        /*0218*/ 	.word	0x00000000


	//----- nvinfo : EIATTR_MIN_STACK_SIZE
	.align		4
.L_100:
        /*021c*/ 	.byte	0x04, 0x12
        /*021e*/ 	.short	(.L_102 - .L_101)
	.align		4
.L_101:
        /*0220*/ 	.word	index@(_ZN7cutlass13device_kernelIN5flash19enable_sm80_to_sm89INS1_16FlashAttnFwdSm80INS1_25CollectiveMainloopFwdSm80ILi4ELi1ELb0EN4cute5tupleIJNS5_1CILi128EEENS7_ILi64EEES8_EEELi128ENS_10bfloat16_tEfNS_4arch4Sm80ELb0ELb0ELb1ELb0ELb0ELb0ELb1ELb0EEENS1_21CollectiveEpilogueFwdINS6_IJS8_S8_S9_EEENS6_IJNS7_ILi1EEESH_SH_EEESB_SD_Li128ELb0ELb1ELb0ELb0EEENS1_19SingleTileSchedulerILb0ELb0ELb1ELi128EEEEEEEEEvNT_6ParamsE)
        /*0224*/ 	.word	0x00000000


	//----- nvinfo : EIATTR_MIN_STACK_SIZE
	.align		4
.L_102:
        /*0228*/ 	.byte	0x04, 0x12
        /*022a*/ 	.short	(.L_104 - .L_103)
	.align		4
.L_103:
        /*022c*/ 	.word	index@(_ZN7cutlass13device_kernelIN5flash19enable_sm80_to_sm89INS1_16FlashAttnFwdSm80INS1_25CollectiveMainloopFwdSm80ILi4ELi1ELb0EN4cute5tupleIJNS5_1CILi128EEENS7_ILi64EEES8_EEELi128ENS_10bfloat16_tEfNS_4arch4Sm80ELb0ELb0ELb1ELb1ELb0ELb0ELb1ELb0EEENS1_21CollectiveEpilogueFwdINS6_IJS8_S8_S9_EEENS6_IJNS7_ILi1EEESH_SH_EEESB_SD_Li128ELb1ELb1ELb0ELb0EEENS1_19SingleTileSchedulerILb1ELb0ELb1ELi128EEEEEEEEEvNT_6ParamsE)
        /*0230*/ 	.word	0x00000000


	//----- nvinfo : EIATTR_MIN_STACK_SIZE
	.align		4
.L_104:
        /*0234*/ 	.byte	0x04, 0x12
        /*0236*/ 	.short	(.L_106 - .L_105)
	.align		4
.L_105:
        /*0238*/ 	.word	index@(_ZN7cutlass13device_kernelIN5flash19enable_sm80_to_sm89INS1_16FlashAttnFwdSm80INS1_25CollectiveMainloopFwdSm80ILi4ELi1ELb0EN4cute5tupleIJNS5_1CILi128EEENS7_ILi64EEES8_EEELi128ENS_10bfloat16_tEfNS_4arch4Sm80ELb0ELb0ELb1ELb1ELb0ELb1ELb1ELb0EEENS1_21CollectiveEpilogueFwdINS6_IJS8_S8_S9_EEENS6_IJNS7_ILi1EEESH_SH_EEESB_SD_Li128ELb1ELb1ELb0ELb0EEENS1_19SingleTileSchedulerILb1ELb0ELb1ELi128EEEEEEEEEvNT_6ParamsE)
        /*023c*/ 	.word	0x00000000


	//----- nvinfo : EIATTR_MIN_STACK_SIZE
	.align		4
.L_106:
        /*0240*/ 	.byte	0x04, 0x12
        /*0242*/ 	.short	(.L_108 - .L_107)
	.align		4
.L_107:
        /*0244*/ 	.word	index@(_ZN7cutlass13device_kernelIN5flash19enable_sm80_to_sm89INS1_16FlashAttnFwdSm80INS1_25CollectiveMainloopFwdSm80ILi4ELi1ELb0EN4cute5tupleIJNS5_1CILi128EEENS7_ILi48EEES8_EEELi128ENS_10bfloat16_tEfNS_4arch4Sm80ELb0ELb1ELb1ELb0ELb0ELb0ELb1ELb0EEENS1_21CollectiveEpilogueFwdINS6_IJS8_S8_S9_EEENS6_IJNS7_ILi1EEESH_SH_EEESB_SD_Li128ELb0ELb1ELb0ELb0EEENS1_19SingleTileSchedulerILb0ELb0ELb1ELi128EEEEEEEEEvNT_6ParamsE)
        /*0248*/ 	.word	0x00000000


	//----- nvinfo : EIATTR_MIN_STACK_SIZE
	.align		4
.L_108:
        /*024c*/ 	.byte	0x04, 0x12
        /*024e*/ 	.short	(.L_110 - .L_109)
	.align		4
.L_109:
        /*0250*/ 	.word	index@(_ZN7cutlass13device_kernelIN5flash19enable_sm80_to_sm89INS1_16FlashAttnFwdSm80INS1_25CollectiveMainloopFwdSm80ILi4ELi1ELb0EN4cute5tupleIJNS5_1CILi128EEENS7_ILi48EEES8_EEELi128ENS_10bfloat16_tEfNS_4arch4Sm80ELb0ELb1ELb1ELb1ELb0ELb0ELb1ELb0EEENS1_21CollectiveEpilogueFwdINS6_IJS8_S8_S9_EEENS6_IJNS7_ILi1EEESH_SH_EEESB_SD_Li128ELb1ELb1ELb0ELb0EEENS1_19SingleTileSchedulerILb1ELb0ELb1ELi128EEEEEEEEEvNT_6ParamsE)
        /*0254*/ 	.word	0x00000000


	//----- nvinfo : EIATTR_MIN_STACK_SIZE
	.align		4
.L_110:
        /*0258*/ 	.byte	0x04, 0x12
        /*025a*/ 	.short	(.L_112 - .L_111)
	.align		4
.L_111:
        /*025c*/ 	.word	index@(_ZN7cutlass13device_kernelIN5flash19enable_sm80_to_sm89INS1_16FlashAttnFwdSm80INS1_25CollectiveMainloopFwdSm80ILi4ELi1ELb0EN4cute5tupleIJNS5_1CILi128EEENS7_ILi48EEES8_EEELi128ENS_10bfloat16_tEfNS_4arch4Sm80ELb0ELb1ELb1ELb1ELb0ELb1ELb1ELb0EEENS1_21CollectiveEpilogueFwdINS6_IJS8_S8_S9_EEENS6_IJNS7_ILi1EEESH_SH_EEESB_SD_Li128ELb1ELb1ELb0ELb0EEENS1_19SingleTileSchedulerILb1ELb0ELb1ELi128EEEEEEEEEvNT_6ParamsE)
        /*0260*/ 	.word	0x00000000


	//----- nvinfo : EIATTR_MIN_STACK_SIZE
	.align		4
.L_112:
        /*0264*/ 	.byte	0x04, 0x12
        /*0266*/ 	.short	(.L_114 - .L_113)
	.align		4
.L_113:
        /*0268*/ 	.word	index@(_ZN7cutlass13device_kernelIN5flash19enable_sm80_to_sm89INS1_16FlashAttnFwdSm80INS1_25CollectiveMainloopFwdSm80ILi4ELi1ELb0EN4cute5tupleIJNS5_1CILi128EEENS7_ILi64EEES8_EEELi128ENS_10bfloat16_tEfNS_4arch4Sm80ELb1ELb0ELb1ELb0ELb0ELb0ELb1ELb0EEENS1_21CollectiveEpilogueFwdINS6_IJS8_S8_S9_EEENS6_IJNS7_ILi1EEESH_SH_EEESB_SD_Li128ELb0ELb1ELb0ELb0EEENS1_30DynamicPersistentTileSchedulerILi128ELi128ELb0ELb1ELb0EEEEEEEEEvNT_6ParamsE)
        /*026c*/ 	.word	0x00000000


	//----- nvinfo : EIATTR_MIN_STACK_SIZE
	.align		4
.L_114:
        /*0270*/ 	.byte	0x04, 0x12
        /*0272*/ 	.short	(.L_116 - .L_115)
	.align		4
.L_115:
        /*0274*/ 	.word	index@(_ZN7cutlass13device_kernelIN5flash19enable_sm80_to_sm89INS1_16FlashAttnFwdSm80INS1_25CollectiveMainloopFwdSm80ILi4ELi1ELb0EN4cute5tupleIJNS5_1CILi128EEENS7_ILi64EEES8_EEELi128ENS_10bfloat16_tEfNS_4arch4Sm80ELb1ELb0ELb1ELb1ELb0ELb0ELb1ELb0EEENS1_21CollectiveEpilogueFwdINS6_IJS8_S8_S9_EEENS6_IJNS7_ILi1EEESH_SH_EEESB_SD_Li128ELb1ELb1ELb0ELb0EEENS1_19SingleTileSchedulerILb1ELb0ELb1ELi128EEEEEEEEEvNT_6ParamsE)
        /*0278*/ 	.word	0x00000000


	//----- nvinfo : EIATTR_MIN_STACK_SIZE
	.align		4
.L_116:
        /*027c*/ 	.byte	0x04, 0x12
        /*027e*/ 	.short	(.L_118 - .L_117)
	.align		4
.L_117:
        /*0280*/ 	.word	index@(_ZN7cutlass13device_kernelIN5flash19enable_sm80_to_sm89INS1_16FlashAttnFwdSm80INS1_25CollectiveMainloopFwdSm80ILi4ELi1ELb0EN4cute5tupleIJNS5_1CILi128EEENS7_ILi64EEES8_EEELi128ENS_10bfloat16_tEfNS_4arch4Sm80ELb1ELb0ELb1ELb1ELb0ELb1ELb1ELb0EEENS1_21CollectiveEpilogueFwdINS6_IJS8_S8_S9_EEENS6_IJNS7_ILi1EEESH_SH_EEESB_SD_Li128ELb1ELb1ELb0ELb0EEENS1_19SingleTileSchedulerILb1ELb0ELb1ELi128EEEEEEEEEvNT_6ParamsE)
        /*0284*/ 	.word	0x00000000
.L_118:


//--------------------- .nv.compat                --------------------------
	.section	.nv.compat,"",@"SHT_CUDA_COMPAT_INFO"
	.align	4
        /*0000*/ 	.byte	0x02, 0x09, 0x01, 0x00, 0x02, 0x02, 0x01, 0x00, 0x02, 0x05, 0x05, 0x00, 0x03, 0x07, 0x01, 0x01
        /*0010*/ 	.byte	0x02, 0x03, 0x00, 0x00, 0x02, 0x06, 0x01, 0x00, 0x04, 0x0b, 0x08, 0x00, 0x00, 0x00, 0x00, 0x00
        /*0020*/ 	.byte	0x00, 0x00, 0x00, 0x00


//--------------------- .nv.info._ZN7cutlass13device_kernelIN5flash19enable_sm80_to_sm89INS1_16FlashAttnFwdSm80INS1_25CollectiveMainloopFwdSm80ILi8ELi1ELb1EN4cute5tupleIJNS5_1CILi128EEES8_S8_EEELi128ENS_10bfloat16_tEfNS_4arch4Sm80ELb0ELb0ELb1ELb0ELb0ELb0ELb1ELb0EEENS1_21CollectiveEpilogueFwdIS9_NS6_IJNS7_ILi1EEESF_SF_EEESA_SC_Li256ELb0ELb1ELb0ELb0EEENS1_19SingleTileSchedulerILb0ELb0ELb1ELi128EEEEEEEEEvNT_6ParamsE --------------------------
	.section	.nv.info._ZN7cutlass13device_kernelIN5flash19enable_sm80_to_sm89INS1_16FlashAttnFwdSm80INS1_25CollectiveMainloopFwdSm80ILi8ELi1ELb1EN4cute5tupleIJNS5_1CILi128EEES8_S8_EEELi128ENS_10bfloat16_tEfNS_4arch4Sm80ELb0ELb0ELb1ELb0ELb0ELb0ELb1ELb0EEENS1_21CollectiveEpilogueFwdIS9_NS6_IJNS7_ILi1EEESF_SF_EEESA_SC_Li256ELb0ELb1ELb0ELb0EEENS1_19SingleTileSchedulerILb0ELb0ELb1ELi128EEEEEEEEEvNT_6ParamsE,"",@"SHT_CUDA_INFO"
	.sectionflags	@""
	.align	4


	//----- nvinfo : EIATTR_CUDA_API_VERSION
	.align		4
        /*0000*/ 	.byte	0x04, 0x37
        /*0002*/ 	.short	(.L_120 - .L_119)
.L_119:
        /*0004*/ 	.word	0x00000082


	//----- nvinfo : EIATTR_KPARAM_INFO
	.align		4
.L_120:
        /*0008*/ 	.byte	0x04, 0x17
        /*000a*/ 	.short	(.L_122 - .L_121)
.L_121:
        /*000c*/ 	.word	0x00000000
        /*0010*/ 	.short	0x0000
        /*0012*/ 	.short	0x0000
        /*0014*/ 	.byte	0x00, 0xf0, 0x61, 0x10


	//----- nvinfo : EIATTR_SPARSE_MMA_MASK
	.align		4
.L_122:
        /*0018*/ 	.byte	0x03, 0x50
        /*001a*/ 	.short	0x0000


	//----- nvinfo : EIATTR_MAXREG_COUNT
	.align		4
        /*001c*/ 	.byte	0x03, 0x1b
        /*001e*/ 	.short	0x00ff


	//----- nvinfo : EIATTR_MERCURY_ISA_VERSION
	.align		4
        /*0020*/ 	.byte	0x03, 0x5f
        /*0022*/ 	.short	0x0101


	//----- nvinfo : EIATTR_EXIT_INSTR_OFFSETS
	.align		4
        /*0024*/ 	.byte	0x04, 0x1c
        /*0026*/ 	.short	(.L_124 - .L_123)


	//   ....[0]....
.L_123:
        /*0028*/ 	.word	0x00000010


	//----- nvinfo : EIATTR_MAX_THREADS
	.align		4
.L_124:
        /*002c*/ 	.byte	0x04, 0x05
        /*002e*/ 	.short	(.L_126 - .L_125)
.L_125:
        /*0030*/ 	.word	0x00000100
        /*0034*/ 	.word	0x00000001
        /*0038*/ 	.word	0x00000001


	//----- nvinfo : EIATTR_CBANK_PARAM_SIZE
	.align		4
.L_126:
        /*003c*/ 	.byte	0x03, 0x19
        /*003e*/ 	.short	0x0418


	//----- nvinfo : EIATTR_PARAM_CBANK
	.align		4
        /*0040*/ 	.byte	0x04, 0x0a
        /*0042*/ 	.short	(.L_128 - .L_127)
	.align		4
.L_127:
        /*0044*/ 	.word	index@(.nv.constant0._ZN7cutlass13device_kernelIN5flash19enable_sm80_to_sm89INS1_16FlashAttnFwdSm80INS1_25CollectiveMainloopFwdSm80ILi8ELi1ELb1EN4cute5tupleIJNS5_1CILi128EEES8_S8_EEELi128ENS_10bfloat16_tEfNS_4arch4Sm80ELb0ELb0ELb1ELb0ELb0ELb0ELb1ELb0EEENS1_21CollectiveEpilogueFwdIS9_NS6_IJNS7_ILi1EEESF_SF_EEESA_SC_Li256ELb0ELb1ELb0ELb0EEENS1_19SingleTileSchedulerILb0ELb0ELb1ELi128EEEEEEEEEvNT_6ParamsE)
        /*0048*/ 	.short	0x0210
        /*004a*/ 	.short	0x0418


	//----- nvinfo : EIATTR_SW_WAR
	.align		4
.L_128:
        /*004c*/ 	.byte	0x04, 0x36
        /*004e*/ 	.short	(.L_130 - .L_129)
.L_129:
        /*0050*/ 	.word	0x00000008
.L_130:


//--------------------- .nv.info._ZN7cutlass13device_kernelIN5flash19enable_sm80_to_sm89INS1_16FlashAttnFwdSm80INS1_25CollectiveMainloopFwdSm80ILi8ELi1ELb1EN4cute5tupleIJNS5_1CILi128EEES8_S8_EEELi128ENS_10bfloat16_tEfNS_4arch4Sm80ELb0ELb0ELb1ELb1ELb0ELb0ELb1ELb0EEENS1_21CollectiveEpilogueFwdIS9_NS6_IJNS7_ILi1EEESF_SF_EEESA_SC_Li256ELb1ELb1ELb0ELb0EEENS1_19SingleTileSchedulerILb1ELb0ELb1ELi128EEEEEEEEEvNT_6ParamsE --------------------------
	.section	.nv.info._ZN7cutlass13device_kernelIN5flash19enable_sm80_to_sm89INS1_16FlashAttnFwdSm80INS1_25CollectiveMainloopFwdSm80ILi8ELi1ELb1EN4cute5tupleIJNS5_1CILi128EEES8_S8_EEELi128ENS_10bfloat16_tEfNS_4arch4Sm80ELb0ELb0ELb1ELb1ELb0ELb0ELb1ELb0EEENS1_21CollectiveEpilogueFwdIS9_NS6_IJNS7_ILi1EEESF_SF_EEESA_SC_Li256ELb1ELb1ELb0ELb0EEENS1_19SingleTileSchedulerILb1ELb0ELb1ELi128EEEEEEEEEvNT_6ParamsE,"",@"SHT_CUDA_INFO"
	.sectionflags	@""
	.align	4


	//----- nvinfo : EIATTR_CUDA_API_VERSION
	.align		4
        /*0000*/ 	.byte	0x04, 0x37
        /*0002*/ 	.short	(.L_132 - .L_131)
.L_131:
        /*0004*/ 	.word	0x00000082


	//----- nvinfo : EIATTR_KPARAM_INFO
	.align		4
.L_132:
        /*0008*/ 	.byte	0x04, 0x17
        /*000a*/ 	.short	(.L_134 - .L_133)
.L_133:
        /*000c*/ 	.word	0x00000000
        /*0010*/ 	.short	0x0000
        /*0012*/ 	.short	0x0000
        /*0014*/ 	.byte	0x00, 0xf0, 0x61, 0x10


	//----- nvinfo : EIATTR_SPARSE_MMA_MASK
	.align		4
.L_134:
        /*0018*/ 	.byte	0x03, 0x50
        /*001a*/ 	.short	0x0000


	//----- nvinfo : EIATTR_MAXREG_COUNT
	.align		4
        /*001c*/ 	.byte	0x03, 0x1b
        /*001e*/ 	.short	0x00ff


	//----- nvinfo : EIATTR_MERCURY_ISA_VERSION
	.align		4
        /*0020*/ 	.byte	0x03, 0x5f
        /*0022*/ 	.short	0x0101


	//----- nvinfo : EIATTR_EXIT_INSTR_OFFSETS
	.align		4
        /*0024*/ 	.byte	0x04, 0x1c
        /*0026*/ 	.short	(.L_136 - .L_135)


	//   ....[0]....
.L_135:
        /*0028*/ 	.word	0x00000010


	//----- nvinfo : EIATTR_MAX_THREADS
	.align		4
.L_136:
        /*002c*/ 	.byte	0x04, 0x05
        /*002e*/ 	.short	(.L_138 - .L_137)
.L_137:
        /*0030*/ 	.word	0x00000100
        /*0034*/ 	.word	0x00000001
        /*0038*/ 	.word	0x00000001


	//----- nvinfo : EIATTR_CBANK_PARAM_SIZE
	.align		4
.L_138:
        /*003c*/ 	.byte	0x03, 0x19
        /*003e*/ 	.short	0x0418


	//----- nvinfo : EIATTR_PARAM_CBANK
	.align		4
        /*0040*/ 	.byte	0x04, 0x0a
        /*0042*/ 	.short	(.L_140 - .L_139)
	.align		4
.L_139:
        /*0044*/ 	.word	index@(.nv.constant0._ZN7cutlass13device_kernelIN5flash19enable_sm80_to_sm89INS1_16FlashAttnFwdSm80INS1_25CollectiveMainloopFwdSm80ILi8ELi1ELb1EN4cute5tupleIJNS5_1CILi128EEES8_S8_EEELi128ENS_10bfloat16_tEfNS_4arch4Sm80ELb0ELb0ELb1ELb1ELb0ELb0ELb1ELb0EEENS1_21CollectiveEpilogueFwdIS9_NS6_IJNS7_ILi1EEESF_SF_EEESA_SC_Li256ELb1ELb1ELb0ELb0EEENS1_19SingleTileSchedulerILb1ELb0ELb1ELi128EEEEEEEEEvNT_6ParamsE)
        /*0048*/ 	.short	0x0210
        /*004a*/ 	.short	0x0418


	//----- nvinfo : EIATTR_SW_WAR
	.align		4
.L_140:
        /*004c*/ 	.byte	0x04, 0x36
        /*004e*/ 	.short	(.L_142 - .L_141)
.L_141:
        /*0050*/ 	.word	0x00000008
.L_142:


//--------------------- .nv.info._ZN7cutlass13device_kernelIN5flash19enable_sm80_to_sm89INS1_16FlashAttnFwdSm80INS1_25CollectiveMainloopFwdSm80ILi8ELi1ELb1EN4cute5tupleIJNS5_1CILi128EEES8_S8_EEELi128ENS_10bfloat16_tEfNS_4arch4Sm80ELb0ELb0ELb1ELb1ELb0ELb1ELb1ELb0EEENS1_21CollectiveEpilogueFwdIS9_NS6_IJNS7_ILi1EEESF_SF_EEESA_SC_Li256ELb1ELb1ELb0ELb0EEENS1_19SingleTileSchedulerILb1ELb0ELb1ELi128EEEEEEEEEvNT_6ParamsE --------------------------
	.section	.nv.info._ZN7cutlass13device_kernelIN5flash19enable_sm80_to_sm89INS1_16FlashAttnFwdSm80INS1_25CollectiveMainloopFwdSm80ILi8ELi1ELb1EN4cute5tupleIJNS5_1CILi128EEES8_S8_EEELi128ENS_10bfloat16_tEfNS_4arch4Sm80ELb0ELb0ELb1ELb1ELb0ELb1ELb1ELb0EEENS1_21CollectiveEpilogueFwdIS9_NS6_IJNS7_ILi1EEESF_SF_EEESA_SC_Li256ELb1ELb1ELb0ELb0EEENS1_19SingleTileSchedulerILb1ELb0ELb1ELi128EEEEEEEEEvNT_6ParamsE,"",@"SHT_CUDA_INFO"
	.sectionflags	@""
	.align	4


	//----- nvinfo : EIATTR_CUDA_API_VERSION
	.align		4
        /*0000*/ 	.byte	0x04, 0x37
        /*0002*/ 	.short	(.L_144 - .L_143)
.L_143:
        /*0004*/ 	.word	0x00000082


	//----- nvinfo : EIATTR_KPARAM_INFO
	.align		4
.L_144:
        /*0008*/ 	.byte	0x04, 0x17
        /*000a*/ 	.short	(.L_146 - .L_145)
.L_145:
        /*000c*/ 	.word	0x00000000
        /*0010*/ 	.short	0x0000
        /*0012*/ 	.short	0x0000
        /*0014*/ 	.byte	0x00, 0xf0, 0x61, 0x10


	//----- nvinfo : EIATTR_SPARSE_MMA_MASK
	.align		4
.L_146:
        /*0018*/ 	.byte	0x03, 0x50
        /*001a*/ 	.short	0x0000


	//----- nvinfo : EIATTR_MAXREG_COUNT
	.align		4
        /*001c*/ 	.byte	0x03, 0x1b
        /*001e*/ 	.short	0x00ff


	//----- nvinfo : EIATTR_MERCURY_ISA_VERSION
	.align		4
        /*0020*/ 	.byte	0x03, 0x5f
        /*0022*/ 	.short	0x0101


	//----- nvinfo : EIATTR_EXIT_INSTR_OFFSETS
	.align		4
        /*0024*/ 	.byte	0x04, 0x1c
        /*0026*/ 	.short	(.L_148 - .L_147)


	//   ....[0]....
.L_147:
        /*0028*/ 	.word	0x00000010


	//----- nvinfo : EIATTR_MAX_THREADS
	.align		4
.L_148:
        /*002c*/ 	.byte	0x04, 0x05
        /*002e*/ 	.short	(.L_150 - .L_149)
.L_149:
        /*0030*/ 	.word	0x00000100
        /*0034*/ 	.word	0x00000001
        /*0038*/ 	.word	0x00000001


	//----- nvinfo : EIATTR_CBANK_PARAM_SIZE
	.align		4
.L_150:
        /*003c*/ 	.byte	0x03, 0x19
        /*003e*/ 	.short	0x0418


	//----- nvinfo : EIATTR_PARAM_CBANK
	.align		4
        /*0040*/ 	.byte	0x04, 0x0a
        /*0042*/ 	.short	(.L_152 - .L_151)
	.align		4
.L_151:
        /*0044*/ 	.word	index@(.nv.constant0._ZN7cutlass13device_kernelIN5flash19enable_sm80_to_sm89INS1_16FlashAttnFwdSm80INS1_25CollectiveMainloopFwdSm80ILi8ELi1ELb1EN4cute5tupleIJNS5_1CILi128EEES8_S8_EEELi128ENS_10bfloat16_tEfNS_4arch4Sm80ELb0ELb0ELb1ELb1ELb0ELb1ELb1ELb0EEENS1_21CollectiveEpilogueFwdIS9_NS6_IJNS7_ILi1EEESF_SF_EEESA_SC_Li256ELb1ELb1ELb0ELb0EEENS1_19SingleTileSchedulerILb1ELb0ELb1ELi128EEEEEEEEEvNT_6ParamsE)
        /*0048*/ 	.short	0x0210
        /*004a*/ 	.short	0x0418


	//----- nvinfo : EIATTR_SW_WAR
	.align		4
.L_152:
        /*004c*/ 	.byte	0x04, 0x36
        /*004e*/ 	.short	(.L_154 - .L_153)
.L_153:
        /*0050*/ 	.word	0x00000008
.L_154:


//--------------------- .nv.info._ZN7cutlass13device_kernelIN5flash19enable_sm80_to_sm89INS1_16FlashAttnFwdSm80INS1_25CollectiveMainloopFwdSm80ILi8ELi1ELb1EN4cute5tupleIJNS5_1CILi128EEENS7_ILi96EEES8_EEELi128ENS_10bfloat16_tEfNS_4arch4Sm80ELb0ELb1ELb1ELb0ELb0ELb0ELb1ELb0EEENS1_21CollectiveEpilogueFwdINS6_IJS8_S8_S9_EEENS6_IJNS7_ILi1EEESH_SH_EEESB_SD_Li256ELb0ELb1ELb0ELb0EEENS1_19SingleTileSchedulerILb0ELb0ELb1ELi128EEEEEEEEEvNT_6ParamsE --------------------------
	.section	.nv.info._ZN7cutlass13device_kernelIN5flash19enable_sm80_to_sm89INS1_16FlashAttnFwdSm80INS1_25CollectiveMainloopFwdSm80ILi8ELi1ELb1EN4cute5tupleIJNS5_1CILi128EEENS7_ILi96EEES8_EEELi128ENS_10bfloat16_tEfNS_4arch4Sm80ELb0ELb1ELb1ELb0ELb0ELb0ELb1ELb0EEENS1_21CollectiveEpilogueFwdINS6_IJS8_S8_S9_EEENS6_IJNS7_ILi1EEESH_SH_EEESB_SD_Li256ELb0ELb1ELb0ELb0EEENS1_19SingleTileSchedulerILb0ELb0ELb1ELi128EEEEEEEEEvNT_6ParamsE,"",@"SHT_CUDA_INFO"
	.sectionflags	@""
	.align	4


	//----- nvinfo : EIATTR_CUDA_API_VERSION
	.align		4
        /*0000*/ 	.byte	0x04, 0x37
        /*0002*/ 	.short	(.L_156 - .L_155)
.L_155:
        /*0004*/ 	.word	0x00000082


	//----- nvinfo : EIATTR_KPARAM_INFO
	.align		4
.L_156:
        /*0008*/ 	.byte	0x04, 0x17
        /*000a*/ 	.short	(.L_158 - .L_157)
.L_157:
        /*000c*/ 	.word	0x00000000
        /*0010*/ 	.short	0x0000
        /*0012*/ 	.short	0x0000
        /*0014*/ 	.byte	0x00, 0xf0, 0x61, 0x10


	//----- nvinfo : EIATTR_SPARSE_MMA_MASK
	.align		4
.L_158:
        /*0018*/ 	.byte	0x03, 0x50
        /*001a*/ 	.short	0x0000


	//----- nvinfo : EIATTR_MAXREG_COUNT
	.align		4
        /*001c*/ 	.byte	0x03, 0x1b
        /*001e*/ 	.short	0x00ff


	//----- nvinfo : EIATTR_MERCURY_ISA_VERSION
	.align		4
        /*0020*/ 	.byte	0x03, 0x5f
        /*0022*/ 	.short	0x0101


	//----- nvinfo : EIATTR_EXIT_INSTR_OFFSETS
	.align		4
        /*0024*/ 	.byte	0x04, 0x1c
        /*0026*/ 	.short	(.L_160 - .L_159)


	//   ....[0]....
.L_159:
        /*0028*/ 	.word	0x00000010


	//----- nvinfo : EIATTR_MAX_THREADS
	.align		4
.L_160:
        /*002c*/ 	.byte	0x04, 0x05
        /*002e*/ 	.short	(.L_162 - .L_161)
.L_161:
        /*0030*/ 	.word	0x00000100
        /*0034*/ 	.word	0x00000001
        /*0038*/ 	.word	0x00000001


	//----- nvinfo : EIATTR_CBANK_PARAM_SIZE
	.align		4
.L_162:
        /*003c*/ 	.byte	0x03, 0x19
        /*003e*/ 	.short	0x0418


	//----- nvinfo : EIATTR_PARAM_CBANK
	.align		4
        /*0040*/ 	.byte	0x04, 0x0a
        /*0042*/ 	.short	(.L_164 - .L_163)
	.align		4
.L_163:
        /*0044*/ 	.word	index@(.nv.constant0._ZN7cutlass13device_kernelIN5flash19enable_sm80_to_sm89INS1_16FlashAttnFwdSm80INS1_25CollectiveMainloopFwdSm80ILi8ELi1ELb1EN4cute5tupleIJNS5_1CILi128EEENS7_ILi96EEES8_EEELi128ENS_10bfloat16_tEfNS_4arch4Sm80ELb0ELb1ELb1ELb0ELb0ELb0ELb1ELb0EEENS1_21CollectiveEpilogueFwdINS6_IJS8_S8_S9_EEENS6_IJNS7_ILi1EEESH_SH_EEESB_SD_Li256ELb0ELb1ELb0ELb0EEENS1_19SingleTileSchedulerILb0ELb0ELb1ELi128EEEEEEEEEvNT_6ParamsE)
        /*0048*/ 	.short	0x0210
        /*004a*/ 	.short	0x0418


	//----- nvinfo : EIATTR_SW_WAR
	.align		4
.L_164:
        /*004c*/ 	.byte	0x04, 0x36
        /*004e*/ 	.short	(.L_166 - .L_165)
.L_165:
        /*0050*/ 	.word	0x00000008
.L_166:


//--------------------- .nv.info._ZN7cutlass13device_kernelIN5flash19enable_sm80_to_sm89INS1_16FlashAttnFwdSm80INS1_25CollectiveMainloopFwdSm80ILi8ELi1ELb1EN4cute5tupleIJNS5_1CILi128EEENS7_ILi96EEES8_EEELi128ENS_10bfloat16_tEfNS_4arch4Sm80ELb0ELb1ELb1ELb1ELb0ELb0ELb1ELb0EEENS1_21CollectiveEpilogueFwdINS6_IJS8_S8_S9_EEENS6_IJNS7_ILi1EEESH_SH_EEESB_SD_Li256ELb1ELb1ELb0ELb0EEENS1_19SingleTileSchedulerILb1ELb0ELb1ELi128EEEEEEEEEvNT_6ParamsE --------------------------
	.section	.nv.info._ZN7cutlass13device_kernelIN5flash19enable_sm80_to_sm89INS1_16FlashAttnFwdSm80INS1_25CollectiveMainloopFwdSm80ILi8ELi1ELb1EN4cute5tupleIJNS5_1CILi128EEENS7_ILi96EEES8_EEELi128ENS_10bfloat16_tEfNS_4arch4Sm80ELb0ELb1ELb1ELb1ELb0ELb0ELb1ELb0EEENS1_21CollectiveEpilogueFwdINS6_IJS8_S8_S9_EEENS6_IJNS7_ILi1EEESH_SH_EEESB_SD_Li256ELb1ELb1ELb0ELb0EEENS1_19SingleTileSchedulerILb1ELb0ELb1ELi128EEEEEEEEEvNT_6ParamsE,"",@"SHT_CUDA_INFO"
	.sectionflags	@""
	.align	4


	//----- nvinfo : EIATTR_CUDA_API_VERSION
	.align		4
        /*0000*/ 	.byte	0x04, 0x37
        /*0002*/ 	.short	(.L_168 - .L_167)
.L_167:
        /*0004*/ 	.word	0x00000082


	//----- nvinfo : EIATTR_KPARAM_INFO
	.align		4
.L_168:
        /*0008*/ 	.byte	0x04, 0x17
        /*000a*/ 	.short	(.L_170 - .L_169)
.L_169:
        /*000c*/ 	.word	0x00000000
        /*0010*/ 	.short	0x0000
        /*0012*/ 	.short	0x0000
        /*0014*/ 	.byte	0x00, 0xf0, 0x61, 0x10


	//----- nvinfo : EIATTR_SPARSE_MMA_MASK
	.align		4
.L_170:
        /*0018*/ 	.byte	0x03, 0x50
        /*001a*/ 	.short	0x0000


	//----- nvinfo : EIATTR_MAXREG_COUNT
	.align		4
        /*001c*/ 	.byte	0x03, 0x1b
        /*001e*/ 	.short	0x00ff


	//----- nvinfo : EIATTR_MERCURY_ISA_VERSION
	.align		4
        /*0020*/ 	.byte	0x03, 0x5f
        /*0022*/ 	.short	0x0101


	//----- nvinfo : EIATTR_EXIT_INSTR_OFFSETS
	.align		4
        /*0024*/ 	.byte	0x04, 0x1c
        /*0026*/ 	.short	(.L_172 - .L_171)


	//   ....[0]....
.L_171:
        /*0028*/ 	.word	0x00000010


	//----- nvinfo : EIATTR_MAX_THREADS
	.align		4
.L_172:
        /*002c*/ 	.byte	0x04, 0x05
        /*002e*/ 	.short	(.L_174 - .L_173)
.L_173:
        /*0030*/ 	.word	0x00000100
        /*0034*/ 	.word	0x00000001
        /*0038*/ 	.word	0x00000001


	//----- nvinfo : EIATTR_CBANK_PARAM_SIZE
	.align		4
.L_174:
        /*003c*/ 	.byte	0x03, 0x19
        /*003e*/ 	.short	0x0418


	//----- nvinfo : EIATTR_PARAM_CBANK
	.align		4
        /*0040*/ 	.byte	0x04, 0x0a
        /*0042*/ 	.short	(.L_176 - .L_175)
	.align		4
.L_175:
        /*0044*/ 	.word	index@(.nv.constant0._ZN7cutlass13device_kernelIN5flash19enable_sm80_to_sm89INS1_16FlashAttnFwdSm80INS1_25CollectiveMainloopFwdSm80ILi8ELi1ELb1EN4cute5tupleIJNS5_1CILi128EEENS7_ILi96EEES8_EEELi128ENS_10bfloat16_tEfNS_4arch4Sm80ELb0ELb1ELb1ELb1ELb0ELb0ELb1ELb0EEENS1_21CollectiveEpilogueFwdINS6_IJS8_S8_S9_EEENS6_IJNS7_ILi1EEESH_SH_EEESB_SD_Li256ELb1ELb1ELb0ELb0EEENS1_19SingleTileSchedulerILb1ELb0ELb1ELi128EEEEEEEEEvNT_6ParamsE)
        /*0048*/ 	.short	0x0210
        /*004a*/ 	.short	0x0418


	//----- nvinfo : EIATTR_SW_WAR
	.align		4
.L_176:
        /*004c*/ 	.byte	0x04, 0x36
        /*004e*/ 	.short	(.L_178 - .L_177)
.L_177:
        /*0050*/ 	.word	0x00000008
.L_178:


//--------------------- .nv.info._ZN7cutlass13device_kernelIN5flash19enable_sm80_to_sm89INS1_16FlashAttnFwdSm80INS1_25CollectiveMainloopFwdSm80ILi8ELi1ELb1EN4cute5tupleIJNS5_1CILi128EEENS7_ILi96EEES8_EEELi128ENS_10bfloat16_tEfNS_4arch4Sm80ELb0ELb1ELb1ELb1ELb0ELb1ELb1ELb0EEENS1_21CollectiveEpilogueFwdINS6_IJS8_S8_S9_EEENS6_IJNS7_ILi1EEESH_SH_EEESB_SD_Li256ELb1ELb1ELb0ELb0EEENS1_19SingleTileSchedulerILb1ELb0ELb1ELi128EEEEEEEEEvNT_6ParamsE --------------------------
	.section	.nv.info._ZN7cutlass13device_kernelIN5flash19enable_sm80_to_sm89INS1_16FlashAttnFwdSm80INS1_25CollectiveMainloopFwdSm80ILi8ELi1ELb1EN4cute5tupleIJNS5_1CILi128EEENS7_ILi96EEES8_EEELi128ENS_10bfloat16_tEfNS_4arch4Sm80ELb0ELb1ELb1ELb1ELb0ELb1ELb1ELb0EEENS1_21CollectiveEpilogueFwdINS6_IJS8_S8_S9_EEENS6_IJNS7_ILi1EEESH_SH_EEESB_SD_Li256ELb1ELb1ELb0ELb0EEENS1_19SingleTileSchedulerILb1ELb0ELb1ELi128EEEEEEEEEvNT_6ParamsE,"",@"SHT_CUDA_INFO"
	.sectionflags	@""
	.align	4


	//----- nvinfo : EIATTR_CUDA_API_VERSION
	.align		4
        /*0000*/ 	.byte	0x04, 0x37
        /*0002*/ 	.short	(.L_180 - .L_179)
.L_179:
        /*0004*/ 	.word	0x00000082


	//----- nvinfo : EIATTR_KPARAM_INFO
	.align		4
.L_180:
        /*0008*/ 	.byte	0x04, 0x17
        /*000a*/ 	.short	(.L_182 - .L_181)
.L_181:
        /*000c*/ 	.word	0x00000000
        /*0010*/ 	.short	0x0000
        /*0012*/ 	.short	0x0000
        /*0014*/ 	.byte	0x00, 0xf0, 0x61, 0x10


	//----- nvinfo : EIATTR_SPARSE_MMA_MASK
	.align		4
.L_182:
        /*0018*/ 	.byte	0x03, 0x50
        /*001a*/ 	.short	0x0000


	//----- nvinfo : EIATTR_MAXREG_COUNT
	.align		4
        /*001c*/ 	.byte	0x03, 0x1b
        /*001e*/ 	.short	0x00ff


	//----- nvinfo : EIATTR_MERCURY_ISA_VERSION
	.align		4
        /*0020*/ 	.byte	0x03, 0x5f
        /*0022*/ 	.short	0x0101


	//----- nvinfo : EIATTR_EXIT_INSTR_OFFSETS
	.align		4
        /*0024*/ 	.byte	0x04, 0x1c
        /*0026*/ 	.short	(.L_184 - .L_183)


	//   ....[0]....
.L_183:
        /*0028*/ 	.word	0x00000010


	//----- nvinfo : EIATTR_MAX_THREADS
	.align		4
.L_184:
        /*002c*/ 	.byte	0x04, 0x05
        /*002e*/ 	.short	(.L_186 - .L_185)
.L_185:
        /*0030*/ 	.word	0x00000100
        /*0034*/ 	.word	0x00000001
        /*0038*/ 	.word	0x00000001


	//----- nvinfo : EIATTR_CBANK_PARAM_SIZE
	.align		4
.L_186:
        /*003c*/ 	.byte	0x03, 0x19
        /*003e*/ 	.short	0x0418


	//----- nvinfo : EIATTR_PARAM_CBANK
	.align		4
        /*0040*/ 	.byte	0x04, 0x0a
        /*0042*/ 	.short	(.L_188 - .L_187)
	.align		4
.L_187:
        /*0044*/ 	.word	index@(.nv.constant0._ZN7cutlass13device_kernelIN5flash19enable_sm80_to_sm89INS1_16FlashAttnFwdSm80INS1_25CollectiveMainloopFwdSm80ILi8ELi1ELb1EN4cute5tupleIJNS5_1CILi128EEENS7_ILi96EEES8_EEELi128ENS_10bfloat16_tEfNS_4arch4Sm80ELb0ELb1ELb1ELb1ELb0ELb1ELb1ELb0EEENS1_21CollectiveEpilogueFwdINS6_IJS8_S8_S9_EEENS6_IJNS7_ILi1EEESH_SH_EEESB_SD_Li256ELb1ELb1ELb0ELb0EEENS1_19SingleTileSchedulerILb1ELb0ELb1ELi128EEEEEEEEEvNT_6ParamsE)
        /*0048*/ 	.short	0x0210
        /*004a*/ 	.short	0x0418


	//----- nvinfo : EIATTR_SW_WAR
	.align		4
.L_188:
        /*004c*/ 	.byte	0x04, 0x36
        /*004e*/ 	.short	(.L_190 - .L_189)
.L_189:
        /*0050*/ 	.word	0x00000008
.L_190:


//--------------------- .nv.info._ZN7cutlass13device_kernelIN5flash19enable_sm80_to_sm89INS1_16FlashAttnFwdSm80INS1_25CollectiveMainloopFwdSm80ILi8ELi1ELb1EN4cute5tupleIJNS5_1CILi128EEES8_S8_EEELi128ENS_10bfloat16_tEfNS_4arch4Sm80ELb1ELb0ELb1ELb0ELb0ELb0ELb1ELb0EEENS1_21CollectiveEpilogueFwdIS9_NS6_IJNS7_ILi1EEESF_SF_EEESA_SC_Li256ELb0ELb1ELb0ELb0EEENS1_30DynamicPersistentTileSchedulerILi256ELi256ELb0ELb1ELb0EEEEEEEEEvNT_6ParamsE --------------------------
	.section	.nv.info._ZN7cutlass13device_kernelIN5flash19enable_sm80_to_sm89INS1_16FlashAttnFwdSm80INS1_25CollectiveMainloopFwdSm80ILi8ELi1ELb1EN4cute5tupleIJNS5_1CILi128EEES8_S8_EEELi128ENS_10bfloat16_tEfNS_4arch4Sm80ELb1ELb0ELb1ELb0ELb0ELb0ELb1ELb0EEENS1_21CollectiveEpilogueFwdIS9_NS6_IJNS7_ILi1EEESF_SF_EEESA_SC_Li256ELb0ELb1ELb0ELb0EEENS1_30DynamicPersistentTileSchedulerILi256ELi256ELb0ELb1ELb0EEEEEEEEEvNT_6ParamsE,"",@"SHT_CUDA_INFO"
	.sectionflags	@""
	.align	4


	//----- nvinfo : EIATTR_CUDA_API_VERSION
	.align		4
        /*0000*/ 	.byte	0x04, 0x37
        /*0002*/ 	.short	(.L_192 - .L_191)
.L_191:
        /*0004*/ 	.word	0x00000082


	//----- nvinfo : EIATTR_KPARAM_INFO
	.align		4
.L_192:
        /*0008*/ 	.byte	0x04, 0x17
        /*000a*/ 	.short	(.L_194 - .L_193)
.L_193:
        /*000c*/ 	.word	0x00000000
        /*0010*/ 	.short	0x0000
        /*0012*/ 	.short	0x0000
        /*0014*/ 	.byte	0x00, 0xf0, 0xa1, 0x10


	//----- nvinfo : EIATTR_SPARSE_MMA_MASK
	.align		4
.L_194:
        /*0018*/ 	.byte	0x03, 0x50
        /*001a*/ 	.short	0x0000


	//----- nvinfo : EIATTR_MAXREG_COUNT
	.align		4
        /*001c*/ 	.byte	0x03, 0x1b
        /*001e*/ 	.short	0x00ff


	//----- nvinfo : EIATTR_MERCURY_ISA_VERSION
	.align		4
        /*0020*/ 	.byte	0x03, 0x5f
        /*0022*/ 	.short	0x0101


	//----- nvinfo : EIATTR_EXIT_INSTR_OFFSETS
	.align		4
        /*0024*/ 	.byte	0x04, 0x1c
        /*0026*/ 	.short	(.L_196 - .L_195)


	//   ....[0]....
.L_195:
        /*0028*/ 	.word	0x00000010


	//----- nvinfo : EIATTR_MAX_THREADS
	.align		4
.L_196:
        /*002c*/ 	.byte	0x04, 0x05
        /*002e*/ 	.short	(.L_198 - .L_197)
.L_197:
        /*0030*/ 	.word	0x00000100
        /*0034*/ 	.word	0x00000001
        /*0038*/ 	.word	0x00000001


	//----- nvinfo : EIATTR_CBANK_PARAM_SIZE
	.align		4
.L_198:
        /*003c*/ 	.byte	0x03, 0x19
        /*003e*/ 	.short	0x0428


	//----- nvinfo : EIATTR_PARAM_CBANK
	.align		4
        /*0040*/ 	.byte	0x04, 0x0a
        /*0042*/ 	.short	(.L_200 - .L_199)
	.align		4
.L_199:
        /*0044*/ 	.word	index@(.nv.constant0._ZN7cutlass13device_kernelIN5flash19enable_sm80_to_sm89INS1_16FlashAttnFwdSm80INS1_25CollectiveMainloopFwdSm80ILi8ELi1ELb1EN4cute5tupleIJNS5_1CILi128EEES8_S8_EEELi128ENS_10bfloat16_tEfNS_4arch4Sm80ELb1ELb0ELb1ELb0ELb0ELb0ELb1ELb0EEENS1_21CollectiveEpilogueFwdIS9_NS6_IJNS7_ILi1EEESF_SF_EEESA_SC_Li256ELb0ELb1ELb0ELb0EEENS1_30DynamicPersistentTileSchedulerILi256ELi256ELb0ELb1ELb0EEEEEEEEEvNT_6ParamsE)
        /*0048*/ 	.short	0x0210
        /*004a*/ 	.short	0x0428


	//----- nvinfo : EIATTR_SW_WAR
	.align		4
.L_200:
        /*004c*/ 	.byte	0x04, 0x36
        /*004e*/ 	.short	(.L_202 - .L_201)
.L_201:
        /*0050*/ 	.word	0x00000008
.L_202:


//--------------------- .nv.info._ZN7cutlass13device_kernelIN5flash19enable_sm80_to_sm89INS1_16FlashAttnFwdSm80INS1_25CollectiveMainloopFwdSm80ILi8ELi1ELb1EN4cute5tupleIJNS5_1CILi128EEES8_S8_EEELi128ENS_10bfloat16_tEfNS_4arch4Sm80ELb1ELb0ELb1ELb1ELb0ELb0ELb1ELb0EEENS1_21CollectiveEpilogueFwdIS9_NS6_IJNS7_ILi1EEESF_SF_EEESA_SC_Li256ELb1ELb1ELb0ELb0EEENS1_19SingleTileSchedulerILb1ELb0ELb1ELi128EEEEEEEEEvNT_6ParamsE --------------------------
	.section	.nv.info._ZN7cutlass13device_kernelIN5flash19enable_sm80_to_sm89INS1_16FlashAttnFwdSm80INS1_25CollectiveMainloopFwdSm80ILi8ELi1ELb1EN4cute5tupleIJNS5_1CILi128EEES8_S8_EEELi128ENS_10bfloat16_tEfNS_4arch4Sm80ELb1ELb0ELb1ELb1ELb0ELb0ELb1ELb0EEENS1_21CollectiveEpilogueFwdIS9_NS6_IJNS7_ILi1EEESF_SF_EEESA_SC_Li256ELb1ELb1ELb0ELb0EEENS1_19SingleTileSchedulerILb1ELb0ELb1ELi128EEEEEEEEEvNT_6ParamsE,"",@"SHT_CUDA_INFO"
	.sectionflags	@""
	.align	4


	//----- nvinfo : EIATTR_CUDA_API_VERSION
	.align		4
        /*0000*/ 	.byte	0x04, 0x37
        /*0002*/ 	.short	(.L_204 - .L_203)
.L_203:
        /*0004*/ 	.word	0x00000082


	//----- nvinfo : EIATTR_KPARAM_INFO
	.align		4
.L_204:
        /*0008*/ 	.byte	0x04, 0x17
        /*000a*/ 	.short	(.L_206 - .L_205)
.L_205:
        /*000c*/ 	.word	0x00000000
        /*0010*/ 	.short	0x0000
        /*0012*/ 	.short	0x0000
        /*0014*/ 	.byte	0x00, 0xf0, 0x61, 0x10


	//----- nvinfo : EIATTR_SPARSE_MMA_MASK
	.align		4
.L_206:
        /*0018*/ 	.byte	0x03, 0x50
        /*001a*/ 	.short	0x0000


	//----- nvinfo : EIATTR_MAXREG_COUNT
	.align		4
        /*001c*/ 	.byte	0x03, 0x1b
        /*001e*/ 	.short	0x00ff


	//----- nvinfo : EIATTR_MERCURY_ISA_VERSION
	.align		4
        /*0020*/ 	.byte	0x03, 0x5f
        /*0022*/ 	.short	0x0101


	//----- nvinfo : EIATTR_EXIT_INSTR_OFFSETS
	.align		4
        /*0024*/ 	.byte	0x04, 0x1c
        /*0026*/ 	.short	(.L_208 - .L_207)


	//   ....[0]....
.L_207:
        /*0028*/ 	.word	0x00000010


	//----- nvinfo : EIATTR_MAX_THREADS
	.align		4
.L_208:
        /*002c*/ 	.byte	0x04, 0x05
        /*002e*/ 	.short	(.L_210 - .L_209)
.L_209:
        /*0030*/ 	.word	0x00000100
        /*0034*/ 	.word	0x00000001
        /*0038*/ 	.word	0x00000001


	//----- nvinfo : EIATTR_CBANK_PARAM_SIZE
	.align		4
.L_210:
        /*003c*/ 	.byte	0x03, 0x19
        /*003e*/ 	.short	0x0418


	//----- nvinfo : EIATTR_PARAM_CBANK
	.align		4
        /*0040*/ 	.byte	0x04, 0x0a
        /*0042*/ 	.short	(.L_212 - .L_211)
	.align		4
.L_211:
        /*0044*/ 	.word	index@(.nv.constant0._ZN7cutlass13device_kernelIN5flash19enable_sm80_to_sm89INS1_16FlashAttnFwdSm80INS1_25CollectiveMainloopFwdSm80ILi8ELi1ELb1EN4cute5tupleIJNS5_1CILi128EEES8_S8_EEELi128ENS_10bfloat16_tEfNS_4arch4Sm80ELb1ELb0ELb1ELb1ELb0ELb0ELb1ELb0EEENS1_21CollectiveEpilogueFwdIS9_NS6_IJNS7_ILi1EEESF_SF_EEESA_SC_Li256ELb1ELb1ELb0ELb0EEENS1_19SingleTileSchedulerILb1ELb0ELb1ELi128EEEEEEEEEvNT_6ParamsE)
        /*0048*/ 	.short	0x0210
        /*004a*/ 	.short	0x0418


	//----- nvinfo : EIATTR_SW_WAR
	.align		4
.L_212:
        /*004c*/ 	.byte	0x04, 0x36
        /*004e*/ 	.short	(.L_214 - .L_213)
.L_213:
        /*0050*/ 	.word	0x00000008
.L_214:


//--------------------- .nv.info._ZN7cutlass13device_kernelIN5flash19enable_sm80_to_sm89INS1_16FlashAttnFwdSm80INS1_25CollectiveMainloopFwdSm80ILi8ELi1ELb1EN4cute5tupleIJNS5_1CILi128EEES8_S8_EEELi128ENS_10bfloat16_tEfNS_4arch4Sm80ELb1ELb0ELb1ELb1ELb0ELb1ELb1ELb0EEENS1_21CollectiveEpilogueFwdIS9_NS6_IJNS7_ILi1EEESF_SF_EEESA_SC_Li256ELb1ELb1ELb0ELb0EEENS1_19SingleTileSchedulerILb1ELb0ELb1ELi128EEEEEEEEEvNT_6ParamsE --------------------------
	.section	.nv.info._ZN7cutlass13device_kernelIN5flash19enable_sm80_to_sm89INS1_16FlashAttnFwdSm80INS1_25CollectiveMainloopFwdSm80ILi8ELi1ELb1EN4cute5tupleIJNS5_1CILi128EEES8_S8_EEELi128ENS_10bfloat16_tEfNS_4arch4Sm80ELb1ELb0ELb1ELb1ELb0ELb1ELb1ELb0EEENS1_21CollectiveEpilogueFwdIS9_NS6_IJNS7_ILi1EEESF_SF_EEESA_SC_Li256ELb1ELb1ELb0ELb0EEENS1_19SingleTileSchedulerILb1ELb0ELb1ELi128EEEEEEEEEvNT_6ParamsE,"",@"SHT_CUDA_INFO"
	.sectionflags	@""
	.align	4


	//----- nvinfo : EIATTR_CUDA_API_VERSION
	.align		4
        /*0000*/ 	.byte	0x04, 0x37
        /*0002*/ 	.short	(.L_216 - .L_215)
.L_215:
        /*0004*/ 	.word	0x00000082


	//----- nvinfo : EIATTR_KPARAM_INFO
	.align		4
.L_216:
        /*0008*/ 	.byte	0x04, 0x17
        /*000a*/ 	.short	(.L_218 - .L_217)
.L_217:
        /*000c*/ 	.word	0x00000000
        /*0010*/ 	.short	0x0000
        /*0012*/ 	.short	0x0000
        /*0014*/ 	.byte	0x00, 0xf0, 0x61, 0x10


	//----- nvinfo : EIATTR_SPARSE_MMA_MASK
	.align		4
.L_218:
        /*0018*/ 	.byte	0x03, 0x50
        /*001a*/ 	.short	0x0000


	//----- nvinfo : EIATTR_MAXREG_COUNT
	.align		4
        /*001c*/ 	.byte	0x03, 0x1b
        /*001e*/ 	.short	0x00ff


	//----- nvinfo : EIATTR_MERCURY_ISA_VERSION
	.align		4
        /*0020*/ 	.byte	0x03, 0x5f
        /*0022*/ 	.short	0x0101


	//----- nvinfo : EIATTR_EXIT_INSTR_OFFSETS
	.align		4
        /*0024*/ 	.byte	0x04, 0x1c
        /*0026*/ 	.short	(.L_220 - .L_219)


	//   ....[0]....
.L_219:
        /*0028*/ 	.word	0x00000010


	//----- nvinfo : EIATTR_MAX_THREADS
	.align		4
.L_220:
        /*002c*/ 	.byte	0x04, 0x05
        /*002e*/ 	.short	(.L_222 - .L_221)
.L_221:
        /*0030*/ 	.word	0x00000100
        /*0034*/ 	.word	0x00000001
        /*0038*/ 	.word	0x00000001


	//----- nvinfo : EIATTR_CBANK_PARAM_SIZE
	.align		4
.L_222:
        /*003c*/ 	.byte	0x03, 0x19
        /*003e*/ 	.short	0x0418


	//----- nvinfo : EIATTR_PARAM_CBANK
	.align		4
        /*0040*/ 	.byte	0x04, 0x0a
        /*0042*/ 	.short	(.L_224 - .L_223)
	.align		4
.L_223:
        /*0044*/ 	.word	index@(.nv.constant0._ZN7cutlass13device_kernelIN5flash19enable_sm80_to_sm89INS1_16FlashAttnFwdSm80INS1_25CollectiveMainloopFwdSm80ILi8ELi1ELb1EN4cute5tupleIJNS5_1CILi128EEES8_S8_EEELi128ENS_10bfloat16_tEfNS_4arch4Sm80ELb1ELb0ELb1ELb1ELb0ELb1ELb1ELb0EEENS1_21CollectiveEpilogueFwdIS9_NS6_IJNS7_ILi1EEESF_SF_EEESA_SC_Li256ELb1ELb1ELb0ELb0EEENS1_19SingleTileSchedulerILb1ELb0ELb1ELi128EEEEEEEEEvNT_6ParamsE)
        /*0048*/ 	.short	0x0210
        /*004a*/ 	.short	0x0418


	//----- nvinfo : EIATTR_SW_WAR
	.align		4
.L_224:
        /*004c*/ 	.byte	0x04, 0x36
        /*004e*/ 	.short	(.L_226 - .L_225)
.L_225:
        /*0050*/ 	.word	0x00000008
.L_226:


//--------------------- .nv.info._ZN7cutlass13device_kernelIN5flash19enable_sm80_to_sm89INS1_16FlashAttnFwdSm80INS1_25CollectiveMainloopFwdSm80ILi4ELi1ELb0EN4cute5tupleIJNS5_1CILi128EEENS7_ILi64EEES8_EEELi128ENS_10bfloat16_tEfNS_4arch4Sm80ELb0ELb0ELb1ELb0ELb0ELb0ELb1ELb0EEENS1_21CollectiveEpilogueFwdINS6_IJS8_S8_S9_EEENS6_IJNS7_ILi1EEESH_SH_EEESB_SD_Li128ELb0ELb1ELb0ELb0EEENS1_19SingleTileSchedulerILb0ELb0ELb1ELi128EEEEEEEEEvNT_6ParamsE --------------------------
	.section	.nv.info._ZN7cutlass13device_kernelIN5flash19enable_sm80_to_sm89INS1_16FlashAttnFwdSm80INS1_25CollectiveMainloopFwdSm80ILi4ELi1ELb0EN4cute5tupleIJNS5_1CILi128EEENS7_ILi64EEES8_EEELi128ENS_10bfloat16_tEfNS_4arch4Sm80ELb0ELb0ELb1ELb0ELb0ELb0ELb1ELb0EEENS1_21CollectiveEpilogueFwdINS6_IJS8_S8_S9_EEENS6_IJNS7_ILi1EEESH_SH_EEESB_SD_Li128ELb0ELb1ELb0ELb0EEENS1_19SingleTileSchedulerILb0ELb0ELb1ELi128EEEEEEEEEvNT_6ParamsE,"",@"SHT_CUDA_INFO"
	.sectionflags	@""
	.align	4


	//----- nvinfo : EIATTR_CUDA_API_VERSION
	.align		4
        /*0000*/ 	.byte	0x04, 0x37
        /*0002*/ 	.short	(.L_228 - .L_227)
.L_227:
        /*0004*/ 	.word	0x00000082


	//----- nvinfo : EIATTR_KPARAM_INFO
	.align		4
.L_228:
        /*0008*/ 	.byte	0x04, 0x17
        /*000a*/ 	.short	(.L_230 - .L_229)
.L_229:
        /*000c*/ 	.word	0x00000000
        /*0010*/ 	.short	0x0000
        /*0012*/ 	.short	0x0000
        /*0014*/ 	.byte	0x00, 0xf0, 0x61, 0x10


	//----- nvinfo : EIATTR_SPARSE_MMA_MASK
	.align		4
.L_230:
        /*0018*/ 	.byte	0x03, 0x50
        /*001a*/ 	.short	0x0000


	//----- nvinfo : EIATTR_MAXREG_COUNT
	.align		4
        /*001c*/ 	.byte	0x03, 0x1b
        /*001e*/ 	.short	0x00ff


	//----- nvinfo : EIATTR_MERCURY_ISA_VERSION
	.align		4
        /*0020*/ 	.byte	0x03, 0x5f
        /*0022*/ 	.short	0x0101


	//----- nvinfo : EIATTR_EXIT_INSTR_OFFSETS
	.align		4
        /*0024*/ 	.byte	0x04, 0x1c
        /*0026*/ 	.short	(.L_232 - .L_231)


	//   ....[0]....
.L_231:
        /*0028*/ 	.word	0x00000010


	//----- nvinfo : EIATTR_MAX_THREADS
	.align		4
.L_232:
        /*002c*/ 	.byte	0x04, 0x05
        /*002e*/ 	.short	(.L_234 - .L_233)
.L_233:
        /*0030*/ 	.word	0x00000080
        /*0034*/ 	.word	0x00000001
        /*0038*/ 	.word	0x00000001


	//----- nvinfo : EIATTR_CBANK_PARAM_SIZE
	.align		4
.L_234:
        /*003c*/ 	.byte	0x03, 0x19
        /*003e*/ 	.short	0x0418


	//----- nvinfo : EIATTR_PARAM_CBANK
	.align		4
        /*0040*/ 	.byte	0x04, 0x0a
        /*0042*/ 	.short	(.L_236 - .L_235)
	.align		4
.L_235:
        /*0044*/ 	.word	index@(.nv.constant0._ZN7cutlass13device_kernelIN5flash19enable_sm80_to_sm89INS1_16FlashAttnFwdSm80INS1_25CollectiveMainloopFwdSm80ILi4ELi1ELb0EN4cute5tupleIJNS5_1CILi128EEENS7_ILi64EEES8_EEELi128ENS_10bfloat16_tEfNS_4arch4Sm80ELb0ELb0ELb1ELb0ELb0ELb0ELb1ELb0EEENS1_21CollectiveEpilogueFwdINS6_IJS8_S8_S9_EEENS6_IJNS7_ILi1EEESH_SH_EEESB_SD_Li128ELb0ELb1ELb0ELb0EEENS1_19SingleTileSchedulerILb0ELb0ELb1ELi128EEEEEEEEEvNT_6ParamsE)
        /*0048*/ 	.short	0x0210
        /*004a*/ 	.short	0x0418


	//----- nvinfo : EIATTR_SW_WAR
	.align		4
.L_236:
        /*004c*/ 	.byte	0x04, 0x36
        /*004e*/ 	.short	(.L_238 - .L_237)
.L_237:
        /*0050*/ 	.word	0x00000008
.L_238:


//--------------------- .nv.info._ZN7cutlass13device_kernelIN5flash19enable_sm80_to_sm89INS1_16FlashAttnFwdSm80INS1_25CollectiveMainloopFwdSm80ILi4ELi1ELb0EN4cute5tupleIJNS5_1CILi128EEENS7_ILi64EEES8_EEELi128ENS_10bfloat16_tEfNS_4arch4Sm80ELb0ELb0ELb1ELb1ELb0ELb0ELb1ELb0EEENS1_21CollectiveEpilogueFwdINS6_IJS8_S8_S9_EEENS6_IJNS7_ILi1EEESH_SH_EEESB_SD_Li128ELb1ELb1ELb0ELb0EEENS1_19SingleTileSchedulerILb1ELb0ELb1ELi128EEEEEEEEEvNT_6ParamsE --------------------------
	.section	.nv.info._ZN7cutlass13device_kernelIN5flash19enable_sm80_to_sm89INS1_16FlashAttnFwdSm80INS1_25CollectiveMainloopFwdSm80ILi4ELi1ELb0EN4cute5tupleIJNS5_1CILi128EEENS7_ILi64EEES8_EEELi128ENS_10bfloat16_tEfNS_4arch4Sm80ELb0ELb0ELb1ELb1ELb0ELb0ELb1ELb0EEENS1_21CollectiveEpilogueFwdINS6_IJS8_S8_S9_EEENS6_IJNS7_ILi1EEESH_SH_EEESB_SD_Li128ELb1ELb1ELb0ELb0EEENS1_19SingleTileSchedulerILb1ELb0ELb1ELi128EEEEEEEEEvNT_6ParamsE,"",@"SHT_CUDA_INFO"
	.sectionflags	@""
	.align	4


	//----- nvinfo : EIATTR_CUDA_API_VERSION
	.align		4
        /*0000*/ 	.byte	0x04, 0x37
        /*0002*/ 	.short	(.L_240 - .L_239)
.L_239:
        /*0004*/ 	.word	0x00000082


	//----- nvinfo : EIATTR_KPARAM_INFO
	.align		4
.L_240:
        /*0008*/ 	.byte	0x04, 0x17
        /*000a*/ 	.short	(.L_242 - .L_241)
.L_241:
        /*000c*/ 	.word	0x00000000
        /*0010*/ 	.short	0x0000
        /*0012*/ 	.short	0x0000
        /*0014*/ 	.byte	0x00, 0xf0, 0x61, 0x10


	//----- nvinfo : EIATTR_SPARSE_MMA_MASK
	.align		4
.L_242:
        /*0018*/ 	.byte	0x03, 0x50
        /*001a*/ 	.short	0x0000


	//----- nvinfo : EIATTR_MAXREG_COUNT
	.align		4
        /*001c*/ 	.byte	0x03, 0x1b
        /*001e*/ 	.short	0x00ff


	//----- nvinfo : EIATTR_MERCURY_ISA_VERSION
	.align		4
        /*0020*/ 	.byte	0x03, 0x5f
        /*0022*/ 	.short	0x0101


	//----- nvinfo : EIATTR_EXIT_INSTR_OFFSETS
	.align		4
        /*0024*/ 	.byte	0x04, 0x1c
        /*0026*/ 	.short	(.L_244 - .L_243)


	//   ....[0]....
.L_243:
        /*0028*/ 	.word	0x00000010


	//----- nvinfo : EIATTR_MAX_THREADS
	.align		4
.L_244:
        /*002c*/ 	.byte	0x04, 0x05
        /*002e*/ 	.short	(.L_246 - .L_245)
.L_245:
        /*0030*/ 	.word	0x00000080
        /*0034*/ 	.word	0x00000001
        /*0038*/ 	.word	0x00000001


	//----- nvinfo : EIATTR_CBANK_PARAM_SIZE
	.align		4
.L_246:
        /*003c*/ 	.byte	0x03, 0x19
        /*003e*/ 	.short	0x0418


	//----- nvinfo : EIATTR_PARAM_CBANK
	.align		4
        /*0040*/ 	.byte	0x04, 0x0a
        /*0042*/ 	.short	(.L_248 - .L_247)
	.align		4
.L_247:
        /*0044*/ 	.word	index@(.nv.constant0._ZN7cutlass13device_kernelIN5flash19enable_sm80_to_sm89INS1_16FlashAttnFwdSm80INS1_25CollectiveMainloopFwdSm80ILi4ELi1ELb0EN4cute5tupleIJNS5_1CILi128EEENS7_ILi64EEES8_EEELi128ENS_10bfloat16_tEfNS_4arch4Sm80ELb0ELb0ELb1ELb1ELb0ELb0ELb1ELb0EEENS1_21CollectiveEpilogueFwdINS6_IJS8_S8_S9_EEENS6_IJNS7_ILi1EEESH_SH_EEESB_SD_Li128ELb1ELb1ELb0ELb0EEENS1_19SingleTileSchedulerILb1ELb0ELb1ELi128EEEEEEEEEvNT_6ParamsE)
        /*0048*/ 	.short	0x0210
        /*004a*/ 	.short	0x0418


	//----- nvinfo : EIATTR_SW_WAR
	.align		4
.L_248:
        /*004c*/ 	.byte	0x04, 0x36
        /*004e*/ 	.short	(.L_250 - .L_249)
.L_249:
        /*0050*/ 	.word	0x00000008
.L_250:


//--------------------- .nv.info._ZN7cutlass13device_kernelIN5flash19enable_sm80_to_sm89INS1_16FlashAttnFwdSm80INS1_25CollectiveMainloopFwdSm80ILi4ELi1ELb0EN4cute5tupleIJNS5_1CILi128EEENS7_ILi64EEES8_EEELi128ENS_10bfloat16_tEfNS_4arch4Sm80ELb0ELb0ELb1ELb1ELb0ELb1ELb1ELb0EEENS1_21CollectiveEpilogueFwdINS6_IJS8_S8_S9_EEENS6_IJNS7_ILi1EEESH_SH_EEESB_SD_Li128ELb1ELb1ELb0ELb0EEENS1_19SingleTileSchedulerILb1ELb0ELb1ELi128EEEEEEEEEvNT_6ParamsE --------------------------
	.section	.nv.info._ZN7cutlass13device_kernelIN5flash19enable_sm80_to_sm89INS1_16FlashAttnFwdSm80INS1_25CollectiveMainloopFwdSm80ILi4ELi1ELb0EN4cute5tupleIJNS5_1CILi128EEENS7_ILi64EEES8_EEELi128ENS_10bfloat16_tEfNS_4arch4Sm80ELb0ELb0ELb1ELb1ELb0ELb1ELb1ELb0EEENS1_21CollectiveEpilogueFwdINS6_IJS8_S8_S9_EEENS6_IJNS7_ILi1EEESH_SH_EEESB_SD_Li128ELb1ELb1ELb0ELb0EEENS1_19SingleTileSchedulerILb1ELb0ELb1ELi128EEEEEEEEEvNT_6ParamsE,"",@"SHT_CUDA_INFO"
	.sectionflags	@""
	.align	4


	//----- nvinfo : EIATTR_CUDA_API_VERSION
	.align		4
        /*0000*/ 	.byte	0x04, 0x37
        /*0002*/ 	.short	(.L_252 - .L_251)
.L_251:
        /*0004*/ 	.word	0x00000082


	//----- nvinfo : EIATTR_KPARAM_INFO
	.align		4
.L_252:
        /*0008*/ 	.byte	0x04, 0x17
        /*000a*/ 	.short	(.L_254 - .L_253)
.L_253:
        /*000c*/ 	.word	0x00000000
        /*0010*/ 	.short	0x0000
        /*0012*/ 	.short	0x0000
        /*0014*/ 	.byte	0x00, 0xf0, 0x61, 0x10


	//----- nvinfo : EIATTR_SPARSE_MMA_MASK
	.align		4
.L_254:
        /*0018*/ 	.byte	0x03, 0x50
        /*001a*/ 	.short	0x0000


	//----- nvinfo : EIATTR_MAXREG_COUNT
	.align		4
        /*001c*/ 	.byte	0x03, 0x1b
        /*001e*/ 	.short	0x00ff


	//----- nvinfo : EIATTR_MERCURY_ISA_VERSION
	.align		4
        /*0020*/ 	.byte	0x03, 0x5f
        /*0022*/ 	.short	0x0101


	//----- nvinfo : EIATTR_EXIT_INSTR_OFFSETS
	.align		4
        /*0024*/ 	.byte	0x04, 0x1c
        /*0026*/ 	.short	(.L_256 - .L_255)


	//   ....[0]....
.L_255:
        /*0028*/ 	.word	0x00000010


	//----- nvinfo : EIATTR_MAX_THREADS
	.align		4
.L_256:
        /*002c*/ 	.byte	0x04, 0x05
        /*002e*/ 	.short	(.L_258 - .L_257)
.L_257:
        /*0030*/ 	.word	0x00000080
        /*0034*/ 	.word	0x00000001
        /*0038*/ 	.word	0x00000001


	//----- nvinfo : EIATTR_CBANK_PARAM_SIZE
	.align		4
.L_258:
        /*003c*/ 	.byte	0x03, 0x19
        /*003e*/ 	.short	0x0418


	//----- nvinfo : EIATTR_PARAM_CBANK
	.align		4
        /*0040*/ 	.byte	0x04, 0x0a
        /*0042*/ 	.short	(.L_260 - .L_259)
	.align		4
.L_259:
        /*0044*/ 	.word	index@(.nv.constant0._ZN7cutlass13device_kernelIN5flash19enable_sm80_to_sm89INS1_16FlashAttnFwdSm80INS1_25CollectiveMainloopFwdSm80ILi4ELi1ELb0EN4cute5tupleIJNS5_1CILi128EEENS7_ILi64EEES8_EEELi128ENS_10bfloat16_tEfNS_4arch4Sm80ELb0ELb0ELb1ELb1ELb0ELb1ELb1ELb0EEENS1_21CollectiveEpilogueFwdINS6_IJS8_S8_S9_EEENS6_IJNS7_ILi1EEESH_SH_EEESB_SD_Li128ELb1ELb1ELb0ELb0EEENS1_19SingleTileSchedulerILb1ELb0ELb1ELi128EEEEEEEEEvNT_6ParamsE)
        /*0048*/ 	.short	0x0210
        /*004a*/ 	.short	0x0418


	//----- nvinfo : EIATTR_SW_WAR
	.align		4
.L_260:
        /*004c*/ 	.byte	0x04, 0x36
        /*004e*/ 	.short	(.L_262 - .L_261)
.L_261:
        /*0050*/ 	.word	0x00000008
.L_262:


//--------------------- .nv.info._ZN7cutlass13device_kernelIN5flash19enable_sm80_to_sm89INS1_16FlashAttnFwdSm80INS1_25CollectiveMainloopFwdSm80ILi4ELi1ELb0EN4cute5tupleIJNS5_1CILi128EEENS7_ILi48EEES8_EEELi128ENS_10bfloat16_tEfNS_4arch4Sm80ELb0ELb1ELb1ELb0ELb0ELb0ELb1ELb0EEENS1_21CollectiveEpilogueFwdINS6_IJS8_S8_S9_EEENS6_IJNS7_ILi1EEESH_SH_EEESB_SD_Li128ELb0ELb1ELb0ELb0EEENS1_19SingleTileSchedulerILb0ELb0ELb1ELi128EEEEEEEEEvNT_6ParamsE --------------------------
	.section	.nv.info._ZN7cutlass13device_kernelIN5flash19enable_sm80_to_sm89INS1_16FlashAttnFwdSm80INS1_25CollectiveMainloopFwdSm80ILi4ELi1ELb0EN4cute5tupleIJNS5_1CILi128EEENS7_ILi48EEES8_EEELi128ENS_10bfloat16_tEfNS_4arch4Sm80ELb0ELb1ELb1ELb0ELb0ELb0ELb1ELb0EEENS1_21CollectiveEpilogueFwdINS6_IJS8_S8_S9_EEENS6_IJNS7_ILi1EEESH_SH_EEESB_SD_Li128ELb0ELb1ELb0ELb0EEENS1_19SingleTileSchedulerILb0ELb0ELb1ELi128EEEEEEEEEvNT_6ParamsE,"",@"SHT_CUDA_INFO"
	.sectionflags	@""
	.align	4


	//----- nvinfo : EIATTR_CUDA_API_VERSION
	.align		4
        /*0000*/ 	.byte	0x04, 0x37
        /*0002*/ 	.short	(.L_264 - .L_263)
.L_263:
        /*0004*/ 	.word	0x00000082


	//----- nvinfo : EIATTR_KPARAM_INFO
	.align		4
.L_264:
        /*0008*/ 	.byte	0x04, 0x17
        /*000a*/ 	.short	(.L_266 - .L_265)
.L_265:
        /*000c*/ 	.word	0x00000000
        /*0010*/ 	.short	0x0000
        /*0012*/ 	.short	0x0000
        /*0014*/ 	.byte	0x00, 0xf0, 0x61, 0x10


	//----- nvinfo : EIATTR_SPARSE_MMA_MASK
	.align		4
.L_266:
        /*0018*/ 	.byte	0x03, 0x50
        /*001a*/ 	.short	0x0000


	//----- nvinfo : EIATTR_MAXREG_COUNT
	.align		4
        /*001c*/ 	.byte	0x03, 0x1b
        /*001e*/ 	.short	0x00ff


	//----- nvinfo : EIATTR_MERCURY_ISA_VERSION
	.align		4
        /*0020*/ 	.byte	0x03, 0x5f
        /*0022*/ 	.short	0x0101


	//----- nvinfo : EIATTR_EXIT_INSTR_OFFSETS
	.align		4
        /*0024*/ 	.byte	0x04, 0x1c
        /*0026*/ 	.short	(.L_268 - .L_267)


	//   ....[0]....
.L_267:
        /*0028*/ 	.word	0x00000010


	//----- nvinfo : EIATTR_MAX_THREADS
	.align		4
.L_268:
        /*002c*/ 	.byte	0x04, 0x05
        /*002e*/ 	.short	(.L_270 - .L_269)
.L_269:
        /*0030*/ 	.word	0x00000080
        /*0034*/ 	.word	0x00000001
        /*0038*/ 	.word	0x00000001


	//----- nvinfo : EIATTR_CBANK_PARAM_SIZE
	.align		4
.L_270:
        /*003c*/ 	.byte	0x03, 0x19
        /*003e*/ 	.short	0x0418


	//----- nvinfo : EIATTR_PARAM_CBANK
	.align		4
        /*0040*/ 	.byte	0x04, 0x0a
        /*0042*/ 	.short	(.L_272 - .L_271)
	.align		4
.L_271:
        /*0044*/ 	.word	index@(.nv.constant0._ZN7cutlass13device_kernelIN5flash19enable_sm80_to_sm89INS1_16FlashAttnFwdSm80INS1_25CollectiveMainloopFwdSm80ILi4ELi1ELb0EN4cute5tupleIJNS5_1CILi128EEENS7_ILi48EEES8_EEELi128ENS_10bfloat16_tEfNS_4arch4Sm80ELb0ELb1ELb1ELb0ELb0ELb0ELb1ELb0EEENS1_21CollectiveEpilogueFwdINS6_IJS8_S8_S9_EEENS6_IJNS7_ILi1EEESH_SH_EEESB_SD_Li128ELb0ELb1ELb0ELb0EEENS1_19SingleTileSchedulerILb0ELb0ELb1ELi128EEEEEEEEEvNT_6ParamsE)
        /*0048*/ 	.short	0x0210
        /*004a*/ 	.short	0x0418


	//----- nvinfo : EIATTR_SW_WAR
	.align		4
.L_272:
        /*004c*/ 	.byte	0x04, 0x36
        /*004e*/ 	.short	(.L_274 - .L_273)
.L_273:
        /*0050*/ 	.word	0x00000008
.L_274:


//--------------------- .nv.info._ZN7cutlass13device_kernelIN5flash19enable_sm80_to_sm89INS1_16FlashAttnFwdSm80INS1_25CollectiveMainloopFwdSm80ILi4ELi1ELb0EN4cute5tupleIJNS5_1CILi128EEENS7_ILi48EEES8_EEELi128ENS_10bfloat16_tEfNS_4arch4Sm80ELb0ELb1ELb1ELb1ELb0ELb0ELb1ELb0EEENS1_21CollectiveEpilogueFwdINS6_IJS8_S8_S9_EEENS6_IJNS7_ILi1EEESH_SH_EEESB_SD_Li128ELb1ELb1ELb0ELb0EEENS1_19SingleTileSchedulerILb1ELb0ELb1ELi128EEEEEEEEEvNT_6ParamsE --------------------------
	.section	.nv.info._ZN7cutlass13device_kernelIN5flash19enable_sm80_to_sm89INS1_16FlashAttnFwdSm80INS1_25CollectiveMainloopFwdSm80ILi4ELi1ELb0EN4cute5tupleIJNS5_1CILi128EEENS7_ILi48EEES8_EEELi128ENS_10bfloat16_tEfNS_4arch4Sm80ELb0ELb1ELb1ELb1ELb0ELb0ELb1ELb0EEENS1_21CollectiveEpilogueFwdINS6_IJS8_S8_S9_EEENS6_IJNS7_ILi1EEESH_SH_EEESB_SD_Li128ELb1ELb1ELb0ELb0EEENS1_19SingleTileSchedulerILb1ELb0ELb1ELi128EEEEEEEEEvNT_6ParamsE,"",@"SHT_CUDA_INFO"
	.sectionflags	@""
	.align	4


	//----- nvinfo : EIATTR_CUDA_API_VERSION
	.align		4
        /*0000*/ 	.byte	0x04, 0x37
        /*0002*/ 	.short	(.L_276 - .L_275)
.L_275:
        /*0004*/ 	.word	0x00000082


	//----- nvinfo : EIATTR_KPARAM_INFO
	.align		4
.L_276:
        /*0008*/ 	.byte	0x04, 0x17
        /*000a*/ 	.short	(.L_278 - .L_277)
.L_277:
        /*000c*/ 	.word	0x00000000
        /*0010*/ 	.short	0x0000
        /*0012*/ 	.short	0x0000
        /*0014*/ 	.byte	0x00, 0xf0, 0x61, 0x10


	//----- nvinfo : EIATTR_SPARSE_MMA_MASK
	.align		4
.L_278:
        /*0018*/ 	.byte	0x03, 0x50
        /*001a*/ 	.short	0x0000


	//----- nvinfo : EIATTR_MAXREG_COUNT
	.align		4
        /*001c*/ 	.byte	0x03, 0x1b
        /*001e*/ 	.short	0x00ff


	//----- nvinfo : EIATTR_MERCURY_ISA_VERSION
	.align		4
        /*0020*/ 	.byte	0x03, 0x5f
        /*0022*/ 	.short	0x0101


	//----- nvinfo : EIATTR_EXIT_INSTR_OFFSETS
	.align		4
        /*0024*/ 	.byte	0x04, 0x1c
        /*0026*/ 	.short	(.L_280 - .L_279)


	//   ....[0]....
.L_279:
        /*0028*/ 	.word	0x00000010


	//----- nvinfo : EIATTR_MAX_THREADS
	.align		4
.L_280:
        /*002c*/ 	.byte	0x04, 0x05
        /*002e*/ 	.short	(.L_282 - .L_281)
.L_281:
        /*0030*/ 	.word	0x00000080
        /*0034*/ 	.word	0x00000001
        /*0038*/ 	.word	0x00000001


	//----- nvinfo : EIATTR_CBANK_PARAM_SIZE
	.align		4
.L_282:
        /*003c*/ 	.byte	0x03, 0x19
        /*003e*/ 	.short	0x0418


	//----- nvinfo : EIATTR_PARAM_CBANK
	.align		4
        /*0040*/ 	.byte	0x04, 0x0a
        /*0042*/ 	.short	(.L_284 - .L_283)
	.align		4
.L_283:
        /*0044*/ 	.word	index@(.nv.constant0._ZN7cutlass13device_kernelIN5flash19enable_sm80_to_sm89INS1_16FlashAttnFwdSm80INS1_25CollectiveMainloopFwdSm80ILi4ELi1ELb0EN4cute5tupleIJNS5_1CILi128EEENS7_ILi48EEES8_EEELi128ENS_10bfloat16_tEfNS_4arch4Sm80ELb0ELb1ELb1ELb1ELb0ELb0ELb1ELb0EEENS1_21CollectiveEpilogueFwdINS6_IJS8_S8_S9_EEENS6_IJNS7_ILi1EEESH_SH_EEESB_SD_Li128ELb1ELb1ELb0ELb0EEENS1_19SingleTileSchedulerILb1ELb0ELb1ELi128EEEEEEEEEvNT_6ParamsE)
        /*0048*/ 	.short	0x0210
        /*004a*/ 	.short	0x0418


	//----- nvinfo : EIATTR_SW_WAR
	.align		4
.L_284:
        /*004c*/ 	.byte	0x04, 0x36
        /*004e*/ 	.short	(.L_286 - .L_285)
.L_285:
        /*0050*/ 	.word	0x00000008
.L_286:


//--------------------- .nv.info._ZN7cutlass13device_kernelIN5flash19enable_sm80_to_sm89INS1_16FlashAttnFwdSm80INS1_25CollectiveMainloopFwdSm80ILi4ELi1ELb0EN4cute5tupleIJNS5_1CILi128EEENS7_ILi48EEES8_EEELi128ENS_10bfloat16_tEfNS_4arch4Sm80ELb0ELb1ELb1ELb1ELb0ELb1ELb1ELb0EEENS1_21CollectiveEpilogueFwdINS6_IJS8_S8_S9_EEENS6_IJNS7_ILi1EEESH_SH_EEESB_SD_Li128ELb1ELb1ELb0ELb0EEENS1_19SingleTileSchedulerILb1ELb0ELb1ELi128EEEEEEEEEvNT_6ParamsE --------------------------
	.section	.nv.info._ZN7cutlass13device_kernelIN5flash19enable_sm80_to_sm89INS1_16FlashAttnFwdSm80INS1_25CollectiveMainloopFwdSm80ILi4ELi1ELb0EN4cute5tupleIJNS5_1CILi128EEENS7_ILi48EEES8_EEELi128ENS_10bfloat16_tEfNS_4arch4Sm80ELb0ELb1ELb1ELb1ELb0ELb1ELb1ELb0EEENS1_21CollectiveEpilogueFwdINS6_IJS8_S8_S9_EEENS6_IJNS7_ILi1EEESH_SH_EEESB_SD_Li128ELb1ELb1ELb0ELb0EEENS1_19SingleTileSchedulerILb1ELb0ELb1ELi128EEEEEEEEEvNT_6ParamsE,"",@"SHT_CUDA_INFO"
	.sectionflags	@""
	.align	4


	//----- nvinfo : EIATTR_CUDA_API_VERSION
	.align		4
        /*0000*/ 	.byte	0x04, 0x37
        /*0002*/ 	.short	(.L_288 - .L_287)
.L_287:
        /*0004*/ 	.word	0x00000082


	//----- nvinfo : EIATTR_KPARAM_INFO
	.align		4
.L_288:
        /*0008*/ 	.byte	0x04, 0x17
        /*000a*/ 	.short	(.L_290 - .L_289)
.L_289:
        /*000c*/ 	.word	0x00000000
        /*0010*/ 	.short	0x0000
        /*0012*/ 	.short	0x0000
        /*0014*/ 	.byte	0x00, 0xf0, 0x61, 0x10


	//----- nvinfo : EIATTR_SPARSE_MMA_MASK
	.align		4
.L_290:
        /*0018*/ 	.byte	0x03, 0x50
        /*001a*/ 	.short	0x0000


	//----- nvinfo : EIATTR_MAXREG_COUNT
	.align		4
        /*001c*/ 	.byte	0x03, 0x1b
        /*001e*/ 	.short	0x00ff


	//----- nvinfo : EIATTR_MERCURY_ISA_VERSION
	.align		4
        /*0020*/ 	.byte	0x03, 0x5f
        /*0022*/ 	.short	0x0101


	//----- nvinfo : EIATTR_EXIT_INSTR_OFFSETS
	.align		4
        /*0024*/ 	.byte	0x04, 0x1c
        /*0026*/ 	.short	(.L_292 - .L_291)


	//   ....[0]....
.L_291:
        /*0028*/ 	.word	0x00000010


	//----- nvinfo : EIATTR_MAX_THREADS
	.align		4
.L_292:
        /*002c*/ 	.byte	0x04, 0x05
        /*002e*/ 	.short	(.L_294 - .L_293)
.L_293:
        /*0030*/ 	.word	0x00000080
        /*0034*/ 	.word	0x00000001
        /*0038*/ 	.word	0x00000001


	//----- nvinfo : EIATTR_CBANK_PARAM_SIZE
	.align		4
.L_294:
        /*003c*/ 	.byte	0x03, 0x19
        /*003e*/ 	.short	0x0418


	//----- nvinfo : EIATTR_PARAM_CBANK
	.align		4
        /*0040*/ 	.byte	0x04, 0x0a
        /*0042*/ 	.short	(.L_296 - .L_295)
	.align		4
.L_295:
        /*0044*/ 	.word	index@(.nv.constant0._ZN7cutlass13device_kernelIN5flash19enable_sm80_to_sm89INS1_16FlashAttnFwdSm80INS1_25CollectiveMainloopFwdSm80ILi4ELi1ELb0EN4cute5tupleIJNS5_1CILi128EEENS7_ILi48EEES8_EEELi128ENS_10bfloat16_tEfNS_4arch4Sm80ELb0ELb1ELb1ELb1ELb0ELb1ELb1ELb0EEENS1_21CollectiveEpilogueFwdINS6_IJS8_S8_S9_EEENS6_IJNS7_ILi1EEESH_SH_EEESB_SD_Li128ELb1ELb1ELb0ELb0EEENS1_19SingleTileSchedulerILb1ELb0ELb1ELi128EEEEEEEEEvNT_6ParamsE)
        /*0048*/ 	.short	0x0210
        /*004a*/ 	.short	0x0418


	//----- nvinfo : EIATTR_SW_WAR
	.align		4
.L_296:
        /*004c*/ 	.byte	0x04, 0x36
        /*004e*/ 	.short	(.L_298 - .L_297)
.L_297:
        /*0050*/ 	.word	0x00000008
.L_298:


//--------------------- .nv.info._ZN7cutlass13device_kernelIN5flash19enable_sm80_to_sm89INS1_16FlashAttnFwdSm80INS1_25CollectiveMainloopFwdSm80ILi4ELi1ELb0EN4cute5tupleIJNS5_1CILi128EEENS7_ILi64EEES8_EEELi128ENS_10bfloat16_tEfNS_4arch4Sm80ELb1ELb0ELb1ELb0ELb0ELb0ELb1ELb0EEENS1_21CollectiveEpilogueFwdINS6_IJS8_S8_S9_EEENS6_IJNS7_ILi1EEESH_SH_EEESB_SD_Li128ELb0ELb1ELb0ELb0EEENS1_30DynamicPersistentTileSchedulerILi128ELi128ELb0ELb1ELb0EEEEEEEEEvNT_6ParamsE --------------------------
	.section	.nv.info._ZN7cutlass13device_kernelIN5flash19enable_sm80_to_sm89INS1_16FlashAttnFwdSm80INS1_25CollectiveMainloopFwdSm80ILi4ELi1ELb0EN4cute5tupleIJNS5_1CILi128EEENS7_ILi64EEES8_EEELi128ENS_10bfloat16_tEfNS_4arch4Sm80ELb1ELb0ELb1ELb0ELb0ELb0ELb1ELb0EEENS1_21CollectiveEpilogueFwdINS6_IJS8_S8_S9_EEENS6_IJNS7_ILi1EEESH_SH_EEESB_SD_Li128ELb0ELb1ELb0ELb0EEENS1_30DynamicPersistentTileSchedulerILi128ELi128ELb0ELb1ELb0EEEEEEEEEvNT_6ParamsE,"",@"SHT_CUDA_INFO"
	.sectionflags	@""
	.align	4


	//----- nvinfo : EIATTR_CUDA_API_VERSION
	.align		4
        /*0000*/ 	.byte	0x04, 0x37
        /*0002*/ 	.short	(.L_300 - .L_299)
.L_299:
        /*0004*/ 	.word	0x00000082


	//----- nvinfo : EIATTR_KPARAM_INFO
	.align		4
.L_300:
        /*0008*/ 	.byte	0x04, 0x17
        /*000a*/ 	.short	(.L_302 - .L_301)
.L_301:
        /*000c*/ 	.word	0x00000000
        /*0010*/ 	.short	0x0000
        /*0012*/ 	.short	0x0000
        /*0014*/ 	.byte	0x00, 0xf0, 0xa1, 0x10


	//----- nvinfo : EIATTR_SPARSE_MMA_MASK
	.align		4
.L_302:
        /*0018*/ 	.byte	0x03, 0x50
        /*001a*/ 	.short	0x0000


	//----- nvinfo : EIATTR_MAXREG_COUNT
	.align		4
        /*001c*/ 	.byte	0x03, 0x1b
        /*001e*/ 	.short	0x00ff


	//----- nvinfo : EIATTR_MERCURY_ISA_VERSION
	.align		4
        /*0020*/ 	.byte	0x03, 0x5f
        /*0022*/ 	.short	0x0101


	//----- nvinfo : EIATTR_EXIT_INSTR_OFFSETS
	.align		4
        /*0024*/ 	.byte	0x04, 0x1c
        /*0026*/ 	.short	(.L_304 - .L_303)


	//   ....[0]....
.L_303:
        /*0028*/ 	.word	0x00000010


	//----- nvinfo : EIATTR_MAX_THREADS
	.align		4
.L_304:
        /*002c*/ 	.byte	0x04, 0x05
        /*002e*/ 	.short	(.L_306 - .L_305)
.L_305:
        /*0030*/ 	.word	0x00000080
        /*0034*/ 	.word	0x00000001
        /*0038*/ 	.word	0x00000001


	//----- nvinfo : EIATTR_CBANK_PARAM_SIZE
	.align		4
.L_306:
        /*003c*/ 	.byte	0x03, 0x19
        /*003e*/ 	.short	0x0428


	//----- nvinfo : EIATTR_PARAM_CBANK
	.align		4
        /*0040*/ 	.byte	0x04, 0x0a
        /*0042*/ 	.short	(.L_308 - .L_307)
	.align		4
.L_307:
        /*0044*/ 	.word	index@(.nv.constant0._ZN7cutlass13device_kernelIN5flash19enable_sm80_to_sm89INS1_16FlashAttnFwdSm80INS1_25CollectiveMainloopFwdSm80ILi4ELi1ELb0EN4cute5tupleIJNS5_1CILi128EEENS7_ILi64EEES8_EEELi128ENS_10bfloat16_tEfNS_4arch4Sm80ELb1ELb0ELb1ELb0ELb0ELb0ELb1ELb0EEENS1_21CollectiveEpilogueFwdINS6_IJS8_S8_S9_EEENS6_IJNS7_ILi1EEESH_SH_EEESB_SD_Li128ELb0ELb1ELb0ELb0EEENS1_30DynamicPersistentTileSchedulerILi128ELi128ELb0ELb1ELb0EEEEEEEEEvNT_6ParamsE)
        /*0048*/ 	.short	0x0210
        /*004a*/ 	.short	0x0428


	//----- nvinfo : EIATTR_SW_WAR
	.align		4
.L_308:
        /*004c*/ 	.byte	0x04, 0x36
        /*004e*/ 	.short	(.L_310 - .L_309)
.L_309:
        /*0050*/ 	.word	0x00000008
.L_310:


//--------------------- .nv.info._ZN7cutlass13device_kernelIN5flash19enable_sm80_to_sm89INS1_16FlashAttnFwdSm80INS1_25CollectiveMainloopFwdSm80ILi4ELi1ELb0EN4cute5tupleIJNS5_1CILi128EEENS7_ILi64EEES8_EEELi128ENS_10bfloat16_tEfNS_4arch4Sm80ELb1ELb0ELb1ELb1ELb0ELb0ELb1ELb0EEENS1_21CollectiveEpilogueFwdINS6_IJS8_S8_S9_EEENS6_IJNS7_ILi1EEESH_SH_EEESB_SD_Li128ELb1ELb1ELb0ELb0EEENS1_19SingleTileSchedulerILb1ELb0ELb1ELi128EEEEEEEEEvNT_6ParamsE --------------------------
	.section	.nv.info._ZN7cutlass13device_kernelIN5flash19enable_sm80_to_sm89INS1_16FlashAttnFwdSm80INS1_25CollectiveMainloopFwdSm80ILi4ELi1ELb0EN4cute5tupleIJNS5_1CILi128EEENS7_ILi64EEES8_EEELi128ENS_10bfloat16_tEfNS_4arch4Sm80ELb1ELb0ELb1ELb1ELb0ELb0ELb1ELb0EEENS1_21CollectiveEpilogueFwdINS6_IJS8_S8_S9_EEENS6_IJNS7_ILi1EEESH_SH_EEESB_SD_Li128ELb1ELb1ELb0ELb0EEENS1_19SingleTileSchedulerILb1ELb0ELb1ELi128EEEEEEEEEvNT_6ParamsE,"",@"SHT_CUDA_INFO"
	.sectionflags	@""
	.align	4


	//----- nvinfo : EIATTR_CUDA_API_VERSION
	.align		4
        /*0000*/ 	.byte	0x04, 0x37
        /*0002*/ 	.short	(.L_312 - .L_311)
.L_311:
        /*0004*/ 	.word	0x00000082


	//----- nvinfo : EIATTR_KPARAM_INFO
	.align		4
.L_312:
        /*0008*/ 	.byte	0x04, 0x17
        /*000a*/ 	.short	(.L_314 - .L_313)
.L_313:
        /*000c*/ 	.word	0x00000000
        /*0010*/ 	.short	0x0000
        /*0012*/ 	.short	0x0000
        /*0014*/ 	.byte	0x00, 0xf0, 0x61, 0x10


	//----- nvinfo : EIATTR_SPARSE_MMA_MASK
	.align		4
.L_314:
        /*0018*/ 	.byte	0x03, 0x50
        /*001a*/ 	.short	0x0000


	//----- nvinfo : EIATTR_MAXREG_COUNT
	.align		4
        /*001c*/ 	.byte	0x03, 0x1b
        /*001e*/ 	.short	0x00ff


	//----- nvinfo : EIATTR_MERCURY_ISA_VERSION
	.align		4
        /*0020*/ 	.byte	0x03, 0x5f
        /*0022*/ 	.short	0x0101


	//----- nvinfo : EIATTR_EXIT_INSTR_OFFSETS
	.align		4
        /*0024*/ 	.byte	0x04, 0x1c
        /*0026*/ 	.short	(.L_316 - .L_315)


	//   ....[0]....
.L_315:
        /*0028*/ 	.word	0x00000010


	//----- nvinfo : EIATTR_MAX_THREADS
	.align		4
.L_316:
        /*002c*/ 	.byte	0x04, 0x05
        /*002e*/ 	.short	(.L_318 - .L_317)
.L_317:
        /*0030*/ 	.word	0x00000080
        /*0034*/ 	.word	0x00000001
        /*0038*/ 	.word	0x00000001


	//----- nvinfo : EIATTR_CBANK_PARAM_SIZE
	.align		4
.L_318:
        /*003c*/ 	.byte	0x03, 0x19
        /*003e*/ 	.short	0x0418


	//----- nvinfo : EIATTR_PARAM_CBANK
	.align		4
        /*0040*/ 	.byte	0x04, 0x0a
        /*0042*/ 	.short	(.L_320 - .L_319)
	.align		4
.L_319:
        /*0044*/ 	.word	index@(.nv.constant0._ZN7cutlass13device_kernelIN5flash19enable_sm80_to_sm89INS1_16FlashAttnFwdSm80INS1_25CollectiveMainloopFwdSm80ILi4ELi1ELb0EN4cute5tupleIJNS5_1CILi128EEENS7_ILi64EEES8_EEELi128ENS_10bfloat16_tEfNS_4arch4Sm80ELb1ELb0ELb1ELb1ELb0ELb0ELb1ELb0EEENS1_21CollectiveEpilogueFwdINS6_IJS8_S8_S9_EEENS6_IJNS7_ILi1EEESH_SH_EEESB_SD_Li128ELb1ELb1ELb0ELb0EEENS1_19SingleTileSchedulerILb1ELb0ELb1ELi128EEEEEEEEEvNT_6ParamsE)
        /*0048*/ 	.short	0x0210
        /*004a*/ 	.short	0x0418


	//----- nvinfo : EIATTR_SW_WAR
	.align		4
.L_320:
        /*004c*/ 	.byte	0x04, 0x36
        /*004e*/ 	.short	(.L_322 - .L_321)
.L_321:
        /*0050*/ 	.word	0x00000008
.L_322:


//--------------------- .nv.info._ZN7cutlass13device_kernelIN5flash19enable_sm80_to_sm89INS1_16FlashAttnFwdSm80INS1_25CollectiveMainloopFwdSm80ILi4ELi1ELb0EN4cute5tupleIJNS5_1CILi128EEENS7_ILi64EEES8_EEELi128ENS_10bfloat16_tEfNS_4arch4Sm80ELb1ELb0ELb1ELb1ELb0ELb1ELb1ELb0EEENS1_21CollectiveEpilogueFwdINS6_IJS8_S8_S9_EEENS6_IJNS7_ILi1EEESH_SH_EEESB_SD_Li128ELb1ELb1ELb0ELb0EEENS1_19SingleTileSchedulerILb1ELb0ELb1ELi128EEEEEEEEEvNT_6ParamsE --------------------------
	.section	.nv.info._ZN7cutlass13device_kernelIN5flash19enable_sm80_to_sm89INS1_16FlashAttnFwdSm80INS1_25CollectiveMainloopFwdSm80ILi4ELi1ELb0EN4cute5tupleIJNS5_1CILi128EEENS7_ILi64EEES8_EEELi128ENS_10bfloat16_tEfNS_4arch4Sm80ELb1ELb0ELb1ELb1ELb0ELb1ELb1ELb0EEENS1_21CollectiveEpilogueFwdINS6_IJS8_S8_S9_EEENS6_IJNS7_ILi1EEESH_SH_EEESB_SD_Li128ELb1ELb1ELb0ELb0EEENS1_19SingleTileSchedulerILb1ELb0ELb1ELi128EEEEEEEEEvNT_6ParamsE,"",@"SHT_CUDA_INFO"
	.sectionflags	@""
	.align	4


	//----- nvinfo : EIATTR_CUDA_API_VERSION
	.align		4
        /*0000*/ 	.byte	0x04, 0x37
        /*0002*/ 	.short	(.L_324 - .L_323)
.L_323:
        /*0004*/ 	.word	0x00000082


	//----- nvinfo : EIATTR_KPARAM_INFO
	.align		4
.L_324:
        /*0008*/ 	.byte	0x04, 0x17
        /*000a*/ 	.short	(.L_326 - .L_325)
.L_325:
        /*000c*/ 	.word	0x00000000
        /*0010*/ 	.short	0x0000
        /*0012*/ 	.short	0x0000
        /*0014*/ 	.byte	0x00, 0xf0, 0x61, 0x10


	//----- nvinfo : EIATTR_SPARSE_MMA_MASK
	.align		4
.L_326:
        /*0018*/ 	.byte	0x03, 0x50
        /*001a*/ 	.short	0x0000


	//----- nvinfo : EIATTR_MAXREG_COUNT
	.align		4
        /*001c*/ 	.byte	0x03, 0x1b
        /*001e*/ 	.short	0x00ff


	//----- nvinfo : EIATTR_MERCURY_ISA_VERSION
	.align		4
        /*0020*/ 	.byte	0x03, 0x5f
        /*0022*/ 	.short	0x0101


	//----- nvinfo : EIATTR_EXIT_INSTR_OFFSETS
	.align		4
        /*0024*/ 	.byte	0x04, 0x1c
        /*0026*/ 	.short	(.L_328 - .L_327)


	//   ....[0]....
.L_327:
        /*0028*/ 	.word	0x00000010


	//----- nvinfo : EIATTR_MAX_THREADS
	.align		4
.L_328:
        /*002c*/ 	.byte	0x04, 0x05
        /*002e*/ 	.short	(.L_330 - .L_329)
.L_329:
        /*0030*/ 	.word	0x00000080
        /*0034*/ 	.word	0x00000001
        /*0038*/ 	.word	0x00000001


	//----- nvinfo : EIATTR_CBANK_PARAM_SIZE
	.align		4
.L_330:
        /*003c*/ 	.byte	0x03, 0x19
        /*003e*/ 	.short	0x0418


	//----- nvinfo : EIATTR_PARAM_CBANK
	.align		4
        /*0040*/ 	.byte	0x04, 0x0a
        /*0042*/ 	.short	(.L_332 - .L_331)
	.align		4
.L_331:
        /*0044*/ 	.word	index@(.nv.constant0._ZN7cutlass13device_kernelIN5flash19enable_sm80_to_sm89INS1_16FlashAttnFwdSm80INS1_25CollectiveMainloopFwdSm80ILi4ELi1ELb0EN4cute5tupleIJNS5_1CILi128EEENS7_ILi64EEES8_EEELi128ENS_10bfloat16_tEfNS_4arch4Sm80ELb1ELb0ELb1ELb1ELb0ELb1ELb1ELb0EEENS1_21CollectiveEpilogueFwdINS6_IJS8_S8_S9_EEENS6_IJNS7_ILi1EEESH_SH_EEESB_SD_Li128ELb1ELb1ELb0ELb0EEENS1_19SingleTileSchedulerILb1ELb0ELb1ELi128EEEEEEEEEvNT_6ParamsE)
        /*0048*/ 	.short	0x0210
        /*004a*/ 	.short	0x0418


	//----- nvinfo : EIATTR_SW_WAR
	.align		4
.L_332:
        /*004c*/ 	.byte	0x04, 0x36
        /*004e*/ 	.short	(.L_334 - .L_333)
.L_333:
        /*0050*/ 	.word	0x00000008
.L_334:


//--------------------- .nv.callgraph             --------------------------
	.section	.nv.callgraph,"",@"SHT_CUDA_CALLGRAPH"
	.align	4
	.sectionentsize	8
	.align		4
        /*0000*/ 	.word	0x00000000
	.align		4
        /*0004*/ 	.word	0xffffffff
	.align		4
        /*0008*/ 	.word	0x00000000
	.align		4
        /*000c*/ 	.word	0xfffffffe
	.align		4
        /*0010*/ 	.word	0x00000000
	.align		4
        /*0014*/ 	.word	0xfffffffd
	.align		4
        /*0018*/ 	.word	0x00000000
	.align		4
        /*001c*/ 	.word	0xfffffffc


//--------------------- .nv.constant4             --------------------------
	.section	.nv.constant4,"a",@progbits
	.align	8
	.align		8
.nv.constant4:
        /*0000*/ 	.dword	_ZN74_INTERNAL_133b9422_38_flash_fwd_hdim128_bf16_softcap_sm80_cu_f3e6f9ee_32804cuda3std3__45__cpo5beginE
	.align		8
        /*0008*/ 	.dword	_ZN74_INTERNAL_133b9422_38_flash_fwd_hdim128_bf16_softcap_sm80_cu_f3e6f9ee_32804cuda3std3__45__cpo3endE
	.align		8
        /*0010*/ 	.dword	_ZN74_INTERNAL_133b9422_38_flash_fwd_hdim128_bf16_softcap_sm80_cu_f3e6f9ee_32804cuda3std3__45__cpo6cbeginE
	.align		8
        /*0018*/ 	.dword	_ZN74_INTERNAL_133b9422_38_flash_fwd_hdim128_bf16_softcap_sm80_cu_f3e6f9ee_32804cuda3std3__45__cpo4cendE
	.align		8
        /*0020*/ 	.dword	_ZN74_INTERNAL_133b9422_38_flash_fwd_hdim128_bf16_softcap_sm80_cu_f3e6f9ee_32804cuda3std3__476_GLOBAL__N__133b9422_38_flash_fwd_hdim128_bf16_softcap_sm80_cu_f3e6f9ee_32806ignoreE
	.align		8
        /*0028*/ 	.dword	_ZN74_INTERNAL_133b9422_38_flash_fwd_hdim128_bf16_softcap_sm80_cu_f3e6f9ee_32804cuda3std3__419piecewise_constructE
	.align		8
        /*0030*/ 	.dword	_ZN74_INTERNAL_133b9422_38_flash_fwd_hdim128_bf16_softcap_sm80_cu_f3e6f9ee_32804cuda3std3__48in_placeE
	.align		8
        /*0038*/ 	.dword	_ZN74_INTERNAL_133b9422_38_flash_fwd_hdim128_bf16_softcap_sm80_cu_f3e6f9ee_32804cuda3std6ranges3__45__cpo4swapE
	.align		8
        /*0040*/ 	.dword	_ZN74_INTERNAL_133b9422_38_flash_fwd_hdim128_bf16_softcap_sm80_cu_f3e6f9ee_32804cuda3std6ranges3__45__cpo9iter_moveE
	.align		8
        /*0048*/ 	.dword	_ZN74_INTERNAL_133b9422_38_flash_fwd_hdim128_bf16_softcap_sm80_cu_f3e6f9ee_32804cute7productE
	.align		8
        /*0050*/ 	.dword	_ZN74_INTERNAL_133b9422_38_flash_fwd_hdim128_bf16_softcap_sm80_cu_f3e6f9ee_32804cute1_E


//--------------------- .text._ZN7cutlass13device_kernelIN5flash19enable_sm80_to_sm89INS1_16FlashAttnFwdSm80INS1_25CollectiveMainloopFwdSm80ILi8ELi1ELb1EN4cute5tupleIJNS5_1CILi128EEES8_S8_EEELi128ENS_10bfloat16_tEfNS_4arch4Sm80ELb0ELb0ELb1ELb0ELb0ELb0ELb1ELb0EEENS1_21CollectiveEpilogueFwdIS9_NS6_IJNS7_ILi1EEESF_SF_EEESA_SC_Li256ELb0ELb1ELb0ELb0EEENS1_19SingleTileSchedulerILb0ELb0ELb1ELi128EEEEEEEEEvNT_6ParamsE --------------------------
	.section	.text._ZN7cutlass13device_kernelIN5flash19enable_sm80_to_sm89INS1_16FlashAttnFwdSm80INS1_25CollectiveMainloopFwdSm80ILi8ELi1ELb1EN4cute5tupleIJNS5_1CILi128EEES8_S8_EEELi128ENS_10bfloat16_tEfNS_4arch4Sm80ELb0ELb0ELb1ELb0ELb0ELb0ELb1ELb0EEENS1_21CollectiveEpilogueFwdIS9_NS6_IJNS7_ILi1EEESF_SF_EEESA_SC_Li256ELb0ELb1ELb0ELb0EEENS1_19SingleTileSchedulerILb0ELb0ELb1ELi128EEEEEEEEEvNT_6ParamsE,"ax",@progbits
	.align	128
.text._ZN7cutlass13device_kernelIN5flash19enable_sm80_to_sm89INS1_16FlashAttnFwdSm80INS1_25CollectiveMainloopFwdSm80ILi8ELi1ELb1EN4cute5tupleIJNS5_1CILi128EEES8_S8_EEELi128ENS_10bfloat16_tEfNS_4arch4Sm80ELb0ELb0ELb1ELb0ELb0ELb0ELb1ELb0EEENS1_21CollectiveEpilogueFwdIS9_NS6_IJNS7_ILi1EEESF_SF_EEESA_SC_Li256ELb0ELb1ELb0ELb0EEENS1_19SingleTileSchedulerILb0ELb0ELb1ELi128EEEEEEEEEvNT_6ParamsE:
        .type           _ZN7cutlass13device_kernelIN5flash19enable_sm80_to_sm89INS1_16FlashAttnFwdSm80INS1_25CollectiveMainloopFwdSm80ILi8ELi1ELb1EN4cute5tupleIJNS5_1CILi128EEES8_S8_EEELi128ENS_10bfloat16_tEfNS_4arch4Sm80ELb0ELb0ELb1ELb0ELb0ELb0ELb1ELb0EEENS1_21CollectiveEpilogueFwdIS9_NS6_IJNS7_ILi1EEESF_SF_EEESA_SC_Li256ELb0ELb1ELb0ELb0EEENS1_19SingleTileSchedulerILb0ELb0ELb1ELi128EEEEEEEEEvNT_6ParamsE,@function
        .size           _ZN7cutlass13device_kernelIN5flash19enable_sm80_to_sm89INS1_16FlashAttnFwdSm80INS1_25CollectiveMainloopFwdSm80ILi8ELi1ELb1EN4cute5tupleIJNS5_1CILi128EEES8_S8_EEELi128ENS_10bfloat16_tEfNS_4arch4Sm80ELb0ELb0ELb1ELb0ELb0ELb0ELb1ELb0EEENS1_21CollectiveEpilogueFwdIS9_NS6_IJNS7_ILi1EEESF_SF_EEESA_SC_Li256ELb0ELb1ELb0ELb0EEENS1_19SingleTileSchedulerILb0ELb0ELb1ELi128EEEEEEEEEvNT_6ParamsE,(.L_x_18 - _ZN7cutlass13device_kernelIN5flash19enable_sm80_to_sm89INS1_16FlashAttnFwdSm80INS1_25CollectiveMainloopFwdSm80ILi8ELi1ELb1EN4cute5tupleIJNS5_1CILi128EEES8_S8_EEELi128ENS_10bfloat16_tEfNS_4arch4Sm80ELb0ELb0ELb1ELb0ELb0ELb0ELb1ELb0EEENS1_21CollectiveEpilogueFwdIS9_NS6_IJNS7_ILi1EEESF_SF_EEESA_SC_Li256ELb0ELb1ELb0ELb0EEENS1_19SingleTileSchedulerILb0ELb0ELb1ELi128EEEEEEEEEvNT_6ParamsE)
        .other          _ZN7cutlass13device_kernelIN5flash19enable_sm80_to_sm89INS1_16FlashAttnFwdSm80INS1_25CollectiveMainloopFwdSm80ILi8ELi1ELb1EN4cute5tupleIJNS5_1CILi128EEES8_S8_EEELi128ENS_10bfloat16_tEfNS_4arch4Sm80ELb0ELb0ELb1ELb0ELb0ELb0ELb1ELb0EEENS1_21CollectiveEpilogueFwdIS9_NS6_IJNS7_ILi1EEESF_SF_EEESA_SC_Li256ELb0ELb1ELb0ELb0EEENS1_19SingleTileSchedulerILb0ELb0ELb1ELi128EEEEEEEEEvNT_6ParamsE,@"STO_CUDA_ENTRY STV_DEFAULT"
_ZN7cutlass13device_kernelIN5flash19enable_sm80_to_sm89INS1_16FlashAttnFwdSm80INS1_25CollectiveMainloopFwdSm80ILi8ELi1ELb1EN4cute5tupleIJNS5_1CILi128EEES8_S8_EEELi128ENS_10bfloat16_tEfNS_4arch4Sm80ELb0ELb0ELb1ELb0ELb0ELb0ELb1ELb0EEENS1_21CollectiveEpilogueFwdIS9_NS6_IJNS7_ILi1EEESF_SF_EEESA_SC_Li256ELb0ELb1ELb0ELb0EEENS1_19SingleTileSchedulerILb0ELb0ELb1ELi128EEEEEEEEEvNT_6ParamsE:
[----:B------:R-:W-:Y:S01]  /*0000*/  LDC R1, c[0x0][0x28] ;  /* 0x00000a00ff017b82 */ /* 0x000fe20000000800 */
[----:B------:R-:W-:Y:S05]  /*0010*/  EXIT ;  /* 0x000000000000794d */ /* 0x000fea0003800000 */
.L_x_0:
[----:B------:R-:W-:-:S00]  /*0020*/  BRA `(.L_x_0) ;  /* 0xfffffffc00fc7947 */ /* 0x000fc0000383ffff */
[----:B------:R-:W-:-:S00]  /*0030*/  NOP ;  /* 0x0000000000007918 */ /* 0x000fc00000000000 */
        /* <DEDUP_REMOVED lines=12> */
.L_x_18:


//--------------------- .text._ZN7cutlass13device_kernelIN5flash19enable_sm80_to_sm89INS1_16FlashAttnFwdSm80INS1_25CollectiveMainloopFwdSm80ILi8ELi1ELb1EN4cute5tupleIJNS5_1CILi128EEES8_S8_EEELi128ENS_10bfloat16_tEfNS_4arch4Sm80ELb0ELb0ELb1ELb1ELb0ELb0ELb1ELb0EEENS1_21CollectiveEpilogueFwdIS9_NS6_IJNS7_ILi1EEESF_SF_EEESA_SC_Li256ELb1ELb1ELb0ELb0EEENS1_19SingleTileSchedulerILb1ELb0ELb1ELi128EEEEEEEEEvNT_6ParamsE --------------------------
	.section	.text._ZN7cutlass13device_kernelIN5flash19enable_sm80_to_sm89INS1_16FlashAttnFwdSm80INS1_25CollectiveMainloopFwdSm80ILi8ELi1ELb1EN4cute5tupleIJNS5_1CILi128EEES8_S8_EEELi128ENS_10bfloat16_tEfNS_4arch4Sm80ELb0ELb0ELb1ELb1ELb0ELb0ELb1ELb0EEENS1_21CollectiveEpilogueFwdIS9_NS6_IJNS7_ILi1EEESF_SF_EEESA_SC_Li256ELb1ELb1ELb0ELb0EEENS1_19SingleTileSchedulerILb1ELb0ELb1ELi128EEEEEEEEEvNT_6ParamsE,"ax",@progbits
	.align	128
.text._ZN7cutlass13device_kernelIN5flash19enable_sm80_to_sm89INS1_16FlashAttnFwdSm80INS1_25CollectiveMainloopFwdSm80ILi8ELi1ELb1EN4cute5tupleIJNS5_1CILi128EEES8_S8_EEELi128ENS_10bfloat16_tEfNS_4arch4Sm80ELb0ELb0ELb1ELb1ELb0ELb0ELb1ELb0EEENS1_21CollectiveEpilogueFwdIS9_NS6_IJNS7_ILi1EEESF_SF_EEESA_SC_Li256ELb1ELb1ELb0ELb0EEENS1_19SingleTileSchedulerILb1ELb0ELb1ELi128EEEEEEEEEvNT_6ParamsE:
        .type           _ZN7cutlass13device_kernelIN5flash19enable_sm80_to_sm89INS1_16FlashAttnFwdSm80INS1_25CollectiveMainloopFwdSm80ILi8ELi1ELb1EN4cute5tupleIJNS5_1CILi128EEES8_S8_EEELi128ENS_10bfloat16_tEfNS_4arch4Sm80ELb0ELb0ELb1ELb1ELb0ELb0ELb1ELb0EEENS1_21CollectiveEpilogueFwdIS9_NS6_IJNS7_ILi1EEESF_SF_EEESA_SC_Li256ELb1ELb1ELb0ELb0EEENS1_19SingleTileSchedulerILb1ELb0ELb1ELi128EEEEEEEEEvNT_6ParamsE,@function
        .size           _ZN7cutlass13device_kernelIN5flash19enable_sm80_to_sm89INS1_16FlashAttnFwdSm80INS1_25CollectiveMainloopFwdSm80ILi8ELi1ELb1EN4cute5tupleIJNS5_1CILi128EEES8_S8_EEELi128ENS_10bfloat16_tEfNS_4arch4Sm80ELb0ELb0ELb1ELb1ELb0ELb0ELb1ELb0EEENS1_21CollectiveEpilogueFwdIS9_NS6_IJNS7_ILi1EEESF_SF_EEESA_SC_Li256ELb1ELb1ELb0ELb0EEENS1_19SingleTileSchedulerILb1ELb0ELb1ELi128EEEEEEEEEvNT_6ParamsE,(.L_x_19 - _ZN7cutlass13device_kernelIN5flash19enable_sm80_to_sm89INS1_16FlashAttnFwdSm80INS1_25CollectiveMainloopFwdSm80ILi8ELi1ELb1EN4cute5tupleIJNS5_1CILi128EEES8_S8_EEELi128ENS_10bfloat16_tEfNS_4arch4Sm80ELb0ELb0ELb1ELb1ELb0ELb0ELb1ELb0EEENS1_21CollectiveEpilogueFwdIS9_NS6_IJNS7_ILi1EEESF_SF_EEESA_SC_Li256ELb1ELb1ELb0ELb0EEENS1_19SingleTileSchedulerILb1ELb0ELb1ELi128EEEEEEEEEvNT_6ParamsE)
        .other          _ZN7cutlass13device_kernelIN5flash19enable_sm80_to_sm89INS1_16FlashAttnFwdSm80INS1_25CollectiveMainloopFwdSm80ILi8ELi1ELb1EN4cute5tupleIJNS5_1CILi128EEES8_S8_EEELi128ENS_10bfloat16_tEfNS_4arch4Sm80ELb0ELb0ELb1ELb1ELb0ELb0ELb1ELb0EEENS1_21CollectiveEpilogueFwdIS9_NS6_IJNS7_ILi1EEESF_SF_EEESA_SC_Li256ELb1ELb1ELb0ELb0EEENS1_19SingleTileSchedulerILb1ELb0ELb1ELi128EEEEEEEEEvNT_6ParamsE,@"STO_CUDA_ENTRY STV_DEFAULT"
_ZN7cutlass13device_kernelIN5flash19enable_sm80_to_sm89INS1_16FlashAttnFwdSm80INS1_25CollectiveMainloopFwdSm80ILi8ELi1ELb1EN4cute5tupleIJNS5_1CILi128EEES8_S8_EEELi128ENS_10bfloat16_tEfNS_4arch4Sm80ELb0ELb0ELb1ELb1ELb0ELb0ELb1ELb0EEENS1_21CollectiveEpilogueFwdIS9_NS6_IJNS7_ILi1EEESF_SF_EEESA_SC_Li256ELb1ELb1ELb0ELb0EEENS1_19SingleTileSchedulerILb1ELb0ELb1ELi128EEEEEEEEEvNT_6ParamsE:
[----:B------:R-:W-:Y:S01]  /*0000*/  LDC R1, c[0x0][0x28] ;  /* 0x00000a00ff017b82 */ /* 0x000fe20000000800 */
[----:B------:R-:W-:Y:S05]  /*0010*/  EXIT ;  /* 0x000000000000794d */ /* 0x000fea0003800000 */
.L_x_1:
        /* <DEDUP_REMOVED lines=14> */
.L_x_19:


//--------------------- .text._ZN7cutlass13device_kernelIN5flash19enable_sm80_to_sm89INS1_16FlashAttnFwdSm80INS1_25CollectiveMainloopFwdSm80ILi8ELi1ELb1EN4cute5tupleIJNS5_1CILi128EEES8_S8_EEELi128ENS_10bfloat16_tEfNS_4arch4Sm80ELb0ELb0ELb1ELb1ELb0ELb1ELb1ELb0EEENS1_21CollectiveEpilogueFwdIS9_NS6_IJNS7_ILi1EEESF_SF_EEESA_SC_Li256ELb1ELb1ELb0ELb0EEENS1_19SingleTileSchedulerILb1ELb0ELb1ELi128EEEEEEEEEvNT_6ParamsE --------------------------
	.section	.text._ZN7cutlass13device_kernelIN5flash19enable_sm80_to_sm89INS1_16FlashAttnFwdSm80INS1_25CollectiveMainloopFwdSm80ILi8ELi1ELb1EN4cute5tupleIJNS5_1CILi128EEES8_S8_EEELi128ENS_10bfloat16_tEfNS_4arch4Sm80ELb0ELb0ELb1ELb1ELb0ELb1ELb1ELb0EEENS1_21CollectiveEpilogueFwdIS9_NS6_IJNS7_ILi1EEESF_SF_EEESA_SC_Li256ELb1ELb1ELb0ELb0EEENS1_19SingleTileSchedulerILb1ELb0ELb1ELi128EEEEEEEEEvNT_6ParamsE,"ax",@progbits
	.align	128
.text._ZN7cutlass13device_kernelIN5flash19enable_sm80_to_sm89INS1_16FlashAttnFwdSm80INS1_25CollectiveMainloopFwdSm80ILi8ELi1ELb1EN4cute5tupleIJNS5_1CILi128EEES8_S8_EEELi128ENS_10bfloat16_tEfNS_4arch4Sm80ELb0ELb0ELb1ELb1ELb0ELb1ELb1ELb0EEENS1_21CollectiveEpilogueFwdIS9_NS6_IJNS7_ILi1EEESF_SF_EEESA_SC_Li256ELb1ELb1ELb0ELb0EEENS1_19SingleTileSchedulerILb1ELb0ELb1ELi128EEEEEEEEEvNT_6ParamsE:
        .type           _ZN7cutlass13device_kernelIN5flash19enable_sm80_to_sm89INS1_16FlashAttnFwdSm80INS1_25CollectiveMainloopFwdSm80ILi8ELi1ELb1EN4cute5tupleIJNS5_1CILi128EEES8_S8_EEELi128ENS_10bfloat16_tEfNS_4arch4Sm80ELb0ELb0ELb1ELb1ELb0ELb1ELb1ELb0EEENS1_21CollectiveEpilogueFwdIS9_NS6_IJNS7_ILi1EEESF_SF_EEESA_SC_Li256ELb1ELb1ELb0ELb0EEENS1_19SingleTileSchedulerILb1ELb0ELb1ELi128EEEEEEEEEvNT_6ParamsE,@function
        .size           _ZN7cutlass13device_kernelIN5flash19enable_sm80_to_sm89INS1_16FlashAttnFwdSm80INS1_25CollectiveMainloopFwdSm80ILi8ELi1ELb1EN4cute5tupleIJNS5_1CILi128EEES8_S8_EEELi128ENS_10bfloat16_tEfNS_4arch4Sm80ELb0ELb0ELb1ELb1ELb0ELb1ELb1ELb0EEENS1_21CollectiveEpilogueFwdIS9_NS6_IJNS7_ILi1EEESF_SF_EEESA_SC_Li256ELb1ELb1ELb0ELb0EEENS1_19SingleTileSchedulerILb1ELb0ELb1ELi128EEEEEEEEEvNT_6ParamsE,(.L_x_20 - _ZN7cutlass13device_kernelIN5flash19enable_sm80_to_sm89INS1_16FlashAttnFwdSm80INS1_25CollectiveMainloopFwdSm80ILi8ELi1ELb1EN4cute5tupleIJNS5_1CILi128EEES8_S8_EEELi128ENS_10bfloat16_tEfNS_4arch4Sm80ELb0ELb0ELb1ELb1ELb0ELb1ELb1ELb0EEENS1_21CollectiveEpilogueFwdIS9_NS6_IJNS7_ILi1EEESF_SF_EEESA_SC_Li256ELb1ELb1ELb0ELb0EEENS1_19SingleTileSchedulerILb1ELb0ELb1ELi128EEEEEEEEEvNT_6ParamsE)
        .other          _ZN7cutlass13device_kernelIN5flash19enable_sm80_to_sm89INS1_16FlashAttnFwdSm80INS1_25CollectiveMainloopFwdSm80ILi8ELi1ELb1EN4cute5tupleIJNS5_1CILi128EEES8_S8_EEELi128ENS_10bfloat16_tEfNS_4arch4Sm80ELb0ELb0ELb1ELb1ELb0ELb1ELb1ELb0EEENS1_21CollectiveEpilogueFwdIS9_NS6_IJNS7_ILi1EEESF_SF_EEESA_SC_Li256ELb1ELb1ELb0ELb0EEENS1_19SingleTileSchedulerILb1ELb0ELb1ELi128EEEEEEEEEvNT_6ParamsE,@"STO_CUDA_ENTRY STV_DEFAULT"
_ZN7cutlass13device_kernelIN5flash19enable_sm80_to_sm89INS1_16FlashAttnFwdSm80INS1_25CollectiveMainloopFwdSm80ILi8ELi1ELb1EN4cute5tupleIJNS5_1CILi128EEES8_S8_EEELi128ENS_10bfloat16_tEfNS_4arch4Sm80ELb0ELb0ELb1ELb1ELb0ELb1ELb1ELb0EEENS1_21CollectiveEpilogueFwdIS9_NS6_IJNS7_ILi1EEESF_SF_EEESA_SC_Li256ELb1ELb1ELb0ELb0EEENS1_19SingleTileSchedulerILb1ELb0ELb1ELi128EEEEEEEEEvNT_6ParamsE:
[----:B------:R-:W-:Y:S01]  /*0000*/  LDC R1, c[0x0][0x28] ;  /* 0x00000a00ff017b82 */ /* 0x000fe20000000800 */
[----:B------:R-:W-:Y:S05]  /*0010*/  EXIT ;  /* 0x000000000000794d */ /* 0x000fea0003800000 */
.L_x_2:
        /* <DEDUP_REMOVED lines=14> */
.L_x_20:


//--------------------- .text._ZN7cutlass13device_kernelIN5flash19enable_sm80_to_sm89INS1_16FlashAttnFwdSm80INS1_25CollectiveMainloopFwdSm80ILi8ELi1ELb1EN4cute5tupleIJNS5_1CILi128EEENS7_ILi96EEES8_EEELi128ENS_10bfloat16_tEfNS_4arch4Sm80ELb0ELb1ELb1ELb0ELb0ELb0ELb1ELb0EEENS1_21CollectiveEpilogueFwdINS6_IJS8_S8_S9_EEENS6_IJNS7_ILi1EEESH_SH_EEESB_SD_Li256ELb0ELb1ELb0ELb0EEENS1_19SingleTileSchedulerILb0ELb0ELb1ELi128EEEEEEEEEvNT_6ParamsE --------------------------
	.section	.text._ZN7cutlass13device_kernelIN5flash19enable_sm80_to_sm89INS1_16FlashAttnFwdSm80INS1_25CollectiveMainloopFwdSm80ILi8ELi1ELb1EN4cute5tupleIJNS5_1CILi128EEENS7_ILi96EEES8_EEELi128ENS_10bfloat16_tEfNS_4arch4Sm80ELb0ELb1ELb1ELb0ELb0ELb0ELb1ELb0EEENS1_21CollectiveEpilogueFwdINS6_IJS8_S8_S9_EEENS6_IJNS7_ILi1EEESH_SH_EEESB_SD_Li256ELb0ELb1ELb0ELb0EEENS1_19SingleTileSchedulerILb0ELb0ELb1ELi128EEEEEEEEEvNT_6ParamsE,"ax",@progbits
	.align	128
.text._ZN7cutlass13device_kernelIN5flash19enable_sm80_to_sm89INS1_16FlashAttnFwdSm80INS1_25CollectiveMainloopFwdSm80ILi8ELi1ELb1EN4cute5tupleIJNS5_1CILi128EEENS7_ILi96EEES8_EEELi128ENS_10bfloat16_tEfNS_4arch4Sm80ELb0ELb1ELb1ELb0ELb0ELb0ELb1ELb0EEENS1_21CollectiveEpilogueFwdINS6_IJS8_S8_S9_EEENS6_IJNS7_ILi1EEESH_SH_EEESB_SD_Li256ELb0ELb1ELb0ELb0EEENS1_19SingleTileSchedulerILb0ELb0ELb1ELi128EEEEEEEEEvNT_6ParamsE:
        .type           _ZN7cutlass13device_kernelIN5flash19enable_sm80_to_sm89INS1_16FlashAttnFwdSm80INS1_25CollectiveMainloopFwdSm80ILi8ELi1ELb1EN4cute5tupleIJNS5_1CILi128EEENS7_ILi96EEES8_EEELi128ENS_10bfloat16_tEfNS_4arch4Sm80ELb0ELb1ELb1ELb0ELb0ELb0ELb1ELb0EEENS1_21CollectiveEpilogueFwdINS6_IJS8_S8_S9_EEENS6_IJNS7_ILi1EEESH_SH_EEESB_SD_Li256ELb0ELb1ELb0ELb0EEENS1_19SingleTileSchedulerILb0ELb0ELb1ELi128EEEEEEEEEvNT_6ParamsE,@function
        .size           _ZN7cutlass13device_kernelIN5flash19enable_sm80_to_sm89INS1_16FlashAttnFwdSm80INS1_25CollectiveMainloopFwdSm80ILi8ELi1ELb1EN4cute5tupleIJNS5_1CILi128EEENS7_ILi96EEES8_EEELi128ENS_10bfloat16_tEfNS_4arch4Sm80ELb0ELb1ELb1ELb0ELb0ELb0ELb1ELb0EEENS1_21CollectiveEpilogueFwdINS6_IJS8_S8_S9_EEENS6_IJNS7_ILi1EEESH_SH_EEESB_SD_Li256ELb0ELb1ELb0ELb0EEENS1_19SingleTileSchedulerILb0ELb0ELb1ELi128EEEEEEEEEvNT_6ParamsE,(.L_x_21 - _ZN7cutlass13device_kernelIN5flash19enable_sm80_to_sm89INS1_16FlashAttnFwdSm80INS1_25CollectiveMainloopFwdSm80ILi8ELi1ELb1EN4cute5tupleIJNS5_1CILi128EEENS7_ILi96EEES8_EEELi128ENS_10bfloat16_tEfNS_4arch4Sm80ELb0ELb1ELb1ELb0ELb0ELb0ELb1ELb0EEENS1_21CollectiveEpilogueFwdINS6_IJS8_S8_S9_EEENS6_IJNS7_ILi1EEESH_SH_EEESB_SD_Li256ELb0ELb1ELb0ELb0EEENS1_19SingleTileSchedulerILb0ELb0ELb1ELi128EEEEEEEEEvNT_6ParamsE)
        .other          _ZN7cutlass13device_kernelIN5flash19enable_sm80_to_sm89INS1_16FlashAttnFwdSm80INS1_25CollectiveMainloopFwdSm80ILi8ELi1ELb1EN4cute5tupleIJNS5_1CILi128EEENS7_ILi96EEES8_EEELi128ENS_10bfloat16_tEfNS_4arch4Sm80ELb0ELb1ELb1ELb0ELb0ELb0ELb1ELb0EEENS1_21CollectiveEpilogueFwdINS6_IJS8_S8_S9_EEENS6_IJNS7_ILi1EEESH_SH_EEESB_SD_Li256ELb0ELb1ELb0ELb0EEENS1_19SingleTileSchedulerILb0ELb0ELb1ELi128EEEEEEEEEvNT_6ParamsE,@"STO_CUDA_ENTRY STV_DEFAULT"
_ZN7cutlass13device_kernelIN5flash19enable_sm80_to_sm89INS1_16FlashAttnFwdSm80INS1_25CollectiveMainloopFwdSm80ILi8ELi1ELb1EN4cute5tupleIJNS5_1CILi128EEENS7_ILi96EEES8_EEELi128ENS_10bfloat16_tEfNS_4arch4Sm80ELb0ELb1ELb1ELb0ELb0ELb0ELb1ELb0EEENS1_21CollectiveEpilogueFwdINS6_IJS8_S8_S9_EEENS6_IJNS7_ILi1EEESH_SH_EEESB_SD_Li256ELb0ELb1ELb0ELb0EEENS1_19SingleTileSchedulerILb0ELb0ELb1ELi128EEEEEEEEEvNT_6ParamsE:
[----:B------:R-:W-:Y:S01]  /*0000*/  LDC R1, c[0x0][0x28] ;  /* 0x00000a00ff017b82 */ /* 0x000fe20000000800 */
[----:B------:R-:W-:Y:S05]  /*0010*/  EXIT ;  /* 0x000000000000794d */ /* 0x000fea0003800000 */
.L_x_3:
        /* <DEDUP_REMOVED lines=14> */
.L_x_21:


//--------------------- .text._ZN7cutlass13device_kernelIN5flash19enable_sm80_to_sm89INS1_16FlashAttnFwdSm80INS1_25CollectiveMainloopFwdSm80ILi8ELi1ELb1EN4cute5tupleIJNS5_1CILi128EEENS7_ILi96EEES8_EEELi128ENS_10bfloat16_tEfNS_4arch4Sm80ELb0ELb1ELb1ELb1ELb0ELb0ELb1ELb0EEENS1_21CollectiveEpilogueFwdINS6_IJS8_S8_S9_EEENS6_IJNS7_ILi1EEESH_SH_EEESB_SD_Li256ELb1ELb1ELb0ELb0EEENS1_19SingleTileSchedulerILb1ELb0ELb1ELi128EEEEEEEEEvNT_6ParamsE --------------------------
	.section	.text._ZN7cutlass13device_kernelIN5flash19enable_sm80_to_sm89INS1_16FlashAttnFwdSm80INS1_25CollectiveMainloopFwdSm80ILi8ELi1ELb1EN4cute5tupleIJNS5_1CILi128EEENS7_ILi96EEES8_EEELi128ENS_10bfloat16_tEfNS_4arch4Sm80ELb0ELb1ELb1ELb1ELb0ELb0ELb1ELb0EEENS1_21CollectiveEpilogueFwdINS6_IJS8_S8_S9_EEENS6_IJNS7_ILi1EEESH_SH_EEESB_SD_Li256ELb1ELb1ELb0ELb0EEENS1_19SingleTileSchedulerILb1ELb0ELb1ELi128EEEEEEEEEvNT_6ParamsE,"ax",@progbits
	.align	128
.text._ZN7cutlass13device_kernelIN5flash19enable_sm80_to_sm89INS1_16FlashAttnFwdSm80INS1_25CollectiveMainloopFwdSm80ILi8ELi1ELb1EN4cute5tupleIJNS5_1CILi128EEENS7_ILi96EEES8_EEELi128ENS_10bfloat16_tEfNS_4arch4Sm80ELb0ELb1ELb1ELb1ELb0ELb0ELb1ELb0EEENS1_21CollectiveEpilogueFwdINS6_IJS8_S8_S9_EEENS6_IJNS7_ILi1EEESH_SH_EEESB_SD_Li256ELb1ELb1ELb0ELb0EEENS1_19SingleTileSchedulerILb1ELb0ELb1ELi128EEEEEEEEEvNT_6ParamsE:
        .type           _ZN7cutlass13device_kernelIN5flash19enable_sm80_to_sm89INS1_16FlashAttnFwdSm80INS1_25CollectiveMainloopFwdSm80ILi8ELi1ELb1EN4cute5tupleIJNS5_1CILi128EEENS7_ILi96EEES8_EEELi128ENS_10bfloat16_tEfNS_4arch4Sm80ELb0ELb1ELb1ELb1ELb0ELb0ELb1ELb0EEENS1_21CollectiveEpilogueFwdINS6_IJS8_S8_S9_EEENS6_IJNS7_ILi1EEESH_SH_EEESB_SD_Li256ELb1ELb1ELb0ELb0EEENS1_19SingleTileSchedulerILb1ELb0ELb1ELi128EEEEEEEEEvNT_6ParamsE,@function
        .size           _ZN7cutlass13device_kernelIN5flash19enable_sm80_to_sm89INS1_16FlashAttnFwdSm80INS1_25CollectiveMainloopFwdSm80ILi8ELi1ELb1EN4cute5tupleIJNS5_1CILi128EEENS7_ILi96EEES8_EEELi128ENS_10bfloat16_tEfNS_4arch4Sm80ELb0ELb1ELb1ELb1ELb0ELb0ELb1ELb0EEENS1_21CollectiveEpilogueFwdINS6_IJS8_S8_S9_EEENS6_IJNS7_ILi1EEESH_SH_EEESB_SD_Li256ELb1ELb1ELb0ELb0EEENS1_19SingleTileSchedulerILb1ELb0ELb1ELi128EEEEEEEEEvNT_6ParamsE,(.L_x_22 - _ZN7cutlass13device_kernelIN5flash19enable_sm80_to_sm89INS1_16FlashAttnFwdSm80INS1_25CollectiveMainloopFwdSm80ILi8ELi1ELb1EN4cute5tupleIJNS5_1CILi128EEENS7_ILi96EEES8_EEELi128ENS_10bfloat16_tEfNS_4arch4Sm80ELb0ELb1ELb1ELb1ELb0ELb0ELb1ELb0EEENS1_21CollectiveEpilogueFwdINS6_IJS8_S8_S9_EEENS6_IJNS7_ILi1EEESH_SH_EEESB_SD_Li256ELb1ELb1ELb0ELb0EEENS1_19SingleTileSchedulerILb1ELb0ELb1ELi128EEEEEEEEEvNT_6ParamsE)
        .other          _ZN7cutlass13device_kernelIN5flash19enable_sm80_to_sm89INS1_16FlashAttnFwdSm80INS1_25CollectiveMainloopFwdSm80ILi8ELi1ELb1EN4cute5tupleIJNS5_1CILi128EEENS7_ILi96EEES8_EEELi128ENS_10bfloat16_tEfNS_4arch4Sm80ELb0ELb1ELb1ELb1ELb0ELb0ELb1ELb0EEENS1_21CollectiveEpilogueFwdINS6_IJS8_S8_S9_EEENS6_IJNS7_ILi1EEESH_SH_EEESB_SD_Li256ELb1ELb1ELb0ELb0EEENS1_19SingleTileSchedulerILb1ELb0ELb1ELi128EEEEEEEEEvNT_6ParamsE,@"STO_CUDA_ENTRY STV_DEFAULT"
_ZN7cutlass13device_kernelIN5flash19enable_sm80_to_sm89INS1_16FlashAttnFwdSm80INS1_25CollectiveMainloopFwdSm80ILi8ELi1ELb1EN4cute5tupleIJNS5_1CILi128EEENS7_ILi96EEES8_EEELi128ENS_10bfloat16_tEfNS_4arch4Sm80ELb0ELb1ELb1ELb1ELb0ELb0ELb1ELb0EEENS1_21CollectiveEpilogueFwdINS6_IJS8_S8_S9_EEENS6_IJNS7_ILi1EEESH_SH_EEESB_SD_Li256ELb1ELb1ELb0ELb0EEENS1_19SingleTileSchedulerILb1ELb0ELb1ELi128EEEEEEEEEvNT_6ParamsE:
[----:B------:R-:W-:Y:S01]  /*0000*/  LDC R1, c[0x0][0x28] ;  /* 0x00000a00ff017b82 */ /* 0x000fe20000000800 */
[----:B------:R-:W-:Y:S05]  /*0010*/  EXIT ;  /* 0x000000000000794d */ /* 0x000fea0003800000 */
.L_x_4:
        /* <DEDUP_REMOVED lines=14> */
.L_x_22:


//--------------------- .text._ZN7cutlass13device_kernelIN5flash19enable_sm80_to_sm89INS1_16FlashAttnFwdSm80INS1_25CollectiveMainloopFwdSm80ILi8ELi1ELb1EN4cute5tupleIJNS5_1CILi128EEENS7_ILi96EEES8_EEELi128ENS_10bfloat16_tEfNS_4arch4Sm80ELb0ELb1ELb1ELb1ELb0ELb1ELb1ELb0EEENS1_21CollectiveEpilogueFwdINS6_IJS8_S8_S9_EEENS6_IJNS7_ILi1EEESH_SH_EEESB_SD_Li256ELb1ELb1ELb0ELb0EEENS1_19SingleTileSchedulerILb1ELb0ELb1ELi128EEEEEEEEEvNT_6ParamsE --------------------------
	.section	.text._ZN7cutlass13device_kernelIN5flash19enable_sm80_to_sm89INS1_16FlashAttnFwdSm80INS1_25CollectiveMainloopFwdSm80ILi8ELi1ELb1EN4cute5tupleIJNS5_1CILi128EEENS7_ILi96EEES8_EEELi128ENS_10bfloat16_tEfNS_4arch4Sm80ELb0ELb1ELb1ELb1ELb0ELb1ELb1ELb0EEENS1_21CollectiveEpilogueFwdINS6_IJS8_S8_S9_EEENS6_IJNS7_ILi1EEESH_SH_EEESB_SD_Li256ELb1ELb1ELb0ELb0EEENS1_19SingleTileSchedulerILb1ELb0ELb1ELi128EEEEEEEEEvNT_6ParamsE,"ax",@progbits
	.align	128
.text._ZN7cutlass13device_kernelIN5flash19enable_sm80_to_sm89INS1_16FlashAttnFwdSm80INS1_25CollectiveMainloopFwdSm80ILi8ELi1ELb1EN4cute5tupleIJNS5_1CILi128EEENS7_ILi96EEES8_EEELi128ENS_10bfloat16_tEfNS_4arch4Sm80ELb0ELb1ELb1ELb1ELb0ELb1ELb1ELb0EEENS1_21CollectiveEpilogueFwdINS6_IJS8_S8_S9_EEENS6_IJNS7_ILi1EEESH_SH_EEESB_SD_Li256ELb1ELb1ELb0ELb0EEENS1_19SingleTileSchedulerILb1ELb0ELb1ELi128EEEEEEEEEvNT_6ParamsE:
        .type           _ZN7cutlass13device_kernelIN5flash19enable_sm80_to_sm89INS1_16FlashAttnFwdSm80INS1_25CollectiveMainloopFwdSm80ILi8ELi1ELb1EN4cute5tupleIJNS5_1CILi128EEENS7_ILi96EEES8_EEELi128ENS_10bfloat16_tEfNS_4arch4Sm80ELb0ELb1ELb1ELb1ELb0ELb1ELb1ELb0EEENS1_21CollectiveEpilogueFwdINS6_IJS8_S8_S9_EEENS6_IJNS7_ILi1EEESH_SH_EEESB_SD_Li256ELb1ELb1ELb0ELb0EEENS1_19SingleTileSchedulerILb1ELb0ELb1ELi128EEEEEEEEEvNT_6ParamsE,@function
        .size           _ZN7cutlass13device_kernelIN5flash19enable_sm80_to_sm89INS1_16FlashAttnFwdSm80INS1_25CollectiveMainloopFwdSm80ILi8ELi1ELb1EN4cute5tupleIJNS5_1CILi128EEENS7_ILi96EEES8_EEELi128ENS_10bfloat16_tEfNS_4arch4Sm80ELb0ELb1ELb1ELb1ELb0ELb1ELb1ELb0EEENS1_21CollectiveEpilogueFwdINS6_IJS8_S8_S9_EEENS6_IJNS7_ILi1EEESH_SH_EEESB_SD_Li256ELb1ELb1ELb0ELb0EEENS1_19SingleTileSchedulerILb1ELb0ELb1ELi128EEEEEEEEEvNT_6ParamsE,(.L_x_23 - _ZN7cutlass13device_kernelIN5flash19enable_sm80_to_sm89INS1_16FlashAttnFwdSm80INS1_25CollectiveMainloopFwdSm80ILi8ELi1ELb1EN4cute5tupleIJNS5_1CILi128EEENS7_ILi96EEES8_EEELi128ENS_10bfloat16_tEfNS_4arch4Sm80ELb0ELb1ELb1ELb1ELb0ELb1ELb1ELb0EEENS1_21CollectiveEpilogueFwdINS6_IJS8_S8_S9_EEENS6_IJNS7_ILi1EEESH_SH_EEESB_SD_Li256ELb1ELb1ELb0ELb0EEENS1_19SingleTileSchedulerILb1ELb0ELb1ELi128EEEEEEEEEvNT_6ParamsE)
        .other          _ZN7cutlass13device_kernelIN5flash19enable_sm80_to_sm89INS1_16FlashAttnFwdSm80INS1_25CollectiveMainloopFwdSm80ILi8ELi1ELb1EN4cute5tupleIJNS5_1CILi128EEENS7_ILi96EEES8_EEELi128ENS_10bfloat16_tEfNS_4arch4Sm80ELb0ELb1ELb1ELb1ELb0ELb1ELb1ELb0EEENS1_21CollectiveEpilogueFwdINS6_IJS8_S8_S9_EEENS6_IJNS7_ILi1EEESH_SH_EEESB_SD_Li256ELb1ELb1ELb0ELb0EEENS1_19SingleTileSchedulerILb1ELb0ELb1ELi128EEEEEEEEEvNT_6ParamsE,@"STO_CUDA_ENTRY STV_DEFAULT"
_ZN7cutlass13device_kernelIN5flash19enable_sm80_to_sm89INS1_16FlashAttnFwdSm80INS1_25CollectiveMainloopFwdSm80ILi8ELi1ELb1EN4cute5tupleIJNS5_1CILi128EEENS7_ILi96EEES8_EEELi128ENS_10bfloat16_tEfNS_4arch4Sm80ELb0ELb1ELb1ELb1ELb0ELb1ELb1ELb0EEENS1_21CollectiveEpilogueFwdINS6_IJS8_S8_S9_EEENS6_IJNS7_ILi1EEESH_SH_EEESB_SD_Li256ELb1ELb1ELb0ELb0EEENS1_19SingleTileSchedulerILb1ELb0ELb1ELi128EEEEEEEEEvNT_6ParamsE:
[----:B------:R-:W-:Y:S01]  /*0000*/  LDC R1, c[0x0][0x28] ;  /* 0x00000a00ff017b82 */ /* 0x000fe20000000800 */
[----:B------:R-:W-:Y:S05]  /*0010*/  EXIT ;  /* 0x000000000000794d */ /* 0x000fea0003800000 */
.L_x_5:
        /* <DEDUP_REMOVED lines=14> */
.L_x_23:


//--------------------- .text._ZN7cutlass13device_kernelIN5flash19enable_sm80_to_sm89INS1_16FlashAttnFwdSm80INS1_25CollectiveMainloopFwdSm80ILi8ELi1ELb1EN4cute5tupleIJNS5_1CILi128EEES8_S8_EEELi128ENS_10bfloat16_tEfNS_4arch4Sm80ELb1ELb0ELb1ELb0ELb0ELb0ELb1ELb0EEENS1_21CollectiveEpilogueFwdIS9_NS6_IJNS7_ILi1EEESF_SF_EEESA_SC_Li256ELb0ELb1ELb0ELb0EEENS1_30DynamicPersistentTileSchedulerILi256ELi256ELb0ELb1ELb0EEEEEEEEEvNT_6ParamsE --------------------------
	.section	.text._ZN7cutlass13device_kernelIN5flash19enable_sm80_to_sm89INS1_16FlashAttnFwdSm80INS1_25CollectiveMainloopFwdSm80ILi8ELi1ELb1EN4cute5tupleIJNS5_1CILi128EEES8_S8_EEELi128ENS_10bfloat16_tEfNS_4arch4Sm80ELb1ELb0ELb1ELb0ELb0ELb0ELb1ELb0EEENS1_21CollectiveEpilogueFwdIS9_NS6_IJNS7_ILi1EEESF_SF_EEESA_SC_Li256ELb0ELb1ELb0ELb0EEENS1_30DynamicPersistentTileSchedulerILi256ELi256ELb0ELb1ELb0EEEEEEEEEvNT_6ParamsE,"ax",@progbits
	.align	128
.text._ZN7cutlass13device_kernelIN5flash19enable_sm80_to_sm89INS1_16FlashAttnFwdSm80INS1_25CollectiveMainloopFwdSm80ILi8ELi1ELb1EN4cute5tupleIJNS5_1CILi128EEES8_S8_EEELi128ENS_10bfloat16_tEfNS_4arch4Sm80ELb1ELb0ELb1ELb0ELb0ELb0ELb1ELb0EEENS1_21CollectiveEpilogueFwdIS9_NS6_IJNS7_ILi1EEESF_SF_EEESA_SC_Li256ELb0ELb1ELb0ELb0EEENS1_30DynamicPersistentTileSchedulerILi256ELi256ELb0ELb1ELb0EEEEEEEEEvNT_6ParamsE:
        .type           _ZN7cutlass13device_kernelIN5flash19enable_sm80_to_sm89INS1_16FlashAttnFwdSm80INS1_25CollectiveMainloopFwdSm80ILi8ELi1ELb1EN4cute5tupleIJNS5_1CILi128EEES8_S8_EEELi128ENS_10bfloat16_tEfNS_4arch4Sm80ELb1ELb0ELb1ELb0ELb0ELb0ELb1ELb0EEENS1_21CollectiveEpilogueFwdIS9_NS6_IJNS7_ILi1EEESF_SF_EEESA_SC_Li256ELb0ELb1ELb0ELb0EEENS1_30DynamicPersistentTileSchedulerILi256ELi256ELb0ELb1ELb0EEEEEEEEEvNT_6ParamsE,@function
        .size           _ZN7cutlass13device_kernelIN5flash19enable_sm80_to_sm89INS1_16FlashAttnFwdSm80INS1_25CollectiveMainloopFwdSm80ILi8ELi1ELb1EN4cute5tupleIJNS5_1CILi128EEES8_S8_EEELi128ENS_10bfloat16_tEfNS_4arch4Sm80ELb1ELb0ELb1ELb0ELb0ELb0ELb1ELb0EEENS1_21CollectiveEpilogueFwdIS9_NS6_IJNS7_ILi1EEESF_SF_EEESA_SC_Li256ELb0ELb1ELb0ELb0EEENS1_30DynamicPersistentTileSchedulerILi256ELi256ELb0ELb1ELb0EEEEEEEEEvNT_6ParamsE,(.L_x_24 - _ZN7cutlass13device_kernelIN5flash19enable_sm80_to_sm89INS1_16FlashAttnFwdSm80INS1_25CollectiveMainloopFwdSm80ILi8ELi1ELb1EN4cute5tupleIJNS5_1CILi128EEES8_S8_EEELi128ENS_10bfloat16_tEfNS_4arch4Sm80ELb1ELb0ELb1ELb0ELb0ELb0ELb1ELb0EEENS1_21CollectiveEpilogueFwdIS9_NS6_IJNS7_ILi1EEESF_SF_EEESA_SC_Li256ELb0ELb1ELb0ELb0EEENS1_30DynamicPersistentTileSchedulerILi256ELi256ELb0ELb1ELb0EEEEEEEEEvNT_6ParamsE)
        .other          _ZN7cutlass13device_kernelIN5flash19enable_sm80_to_sm89INS1_16FlashAttnFwdSm80INS1_25CollectiveMainloopFwdSm80ILi8ELi1ELb1EN4cute5tupleIJNS5_1CILi128EEES8_S8_EEELi128ENS_10bfloat16_tEfNS_4arch4Sm80ELb1ELb0ELb1ELb0ELb0ELb0ELb1ELb0EEENS1_21CollectiveEpilogueFwdIS9_NS6_IJNS7_ILi1EEESF_SF_EEESA_SC_Li256ELb0ELb1ELb0ELb0EEENS1_30DynamicPersistentTileSchedulerILi256ELi256ELb0ELb1ELb0EEEEEEEEEvNT_6ParamsE,@"STO_CUDA_ENTRY STV_DEFAULT"
_ZN7cutlass13device_kernelIN5flash19enable_sm80_to_sm89INS1_16FlashAttnFwdSm80INS1_25CollectiveMainloopFwdSm80ILi8ELi1ELb1EN4cute5tupleIJNS5_1CILi128EEES8_S8_EEELi128ENS_10bfloat16_tEfNS_4arch4Sm80ELb1ELb0ELb1ELb0ELb0ELb0ELb1ELb0EEENS1_21CollectiveEpilogueFwdIS9_NS6_IJNS7_ILi1EEESF_SF_EEESA_SC_Li256ELb0ELb1ELb0ELb0EEENS1_30DynamicPersistentTileSchedulerILi256ELi256ELb0ELb1ELb0EEEEEEEEEvNT_6ParamsE:
[----:B------:R-:W-:Y:S01]  /*0000*/  LDC R1, c[0x0][0x28] ;  /* 0x00000a00ff017b82 */ /* 0x000fe20000000800 */
[----:B------:R-:W-:Y:S05]  /*0010*/  EXIT ;  /* 0x000000000000794d */ /* 0x000fea0003800000 */
.L_x_6:
        /* <DEDUP_REMOVED lines=14> */
.L_x_24:


//--------------------- .text._ZN7cutlass13device_kernelIN5flash19enable_sm80_to_sm89INS1_16FlashAttnFwdSm80INS1_25CollectiveMainloopFwdSm80ILi8ELi1ELb1EN4cute5tupleIJNS5_1CILi128EEES8_S8_EEELi128ENS_10bfloat16_tEfNS_4arch4Sm80ELb1ELb0ELb1ELb1ELb0ELb0ELb1ELb0EEENS1_21CollectiveEpilogueFwdIS9_NS6_IJNS7_ILi1EEESF_SF_EEESA_SC_Li256ELb1ELb1ELb0ELb0EEENS1_19SingleTileSchedulerILb1ELb0ELb1ELi128EEEEEEEEEvNT_6ParamsE --------------------------
	.section	.text._ZN7cutlass13device_kernelIN5flash19enable_sm80_to_sm89INS1_16FlashAttnFwdSm80INS1_25CollectiveMainloopFwdSm80ILi8ELi1ELb1EN4cute5tupleIJNS5_1CILi128EEES8_S8_EEELi128ENS_10bfloat16_tEfNS_4arch4Sm80ELb1ELb0ELb1ELb1ELb0ELb0ELb1ELb0EEENS1_21CollectiveEpilogueFwdIS9_NS6_IJNS7_ILi1EEESF_SF_EEESA_SC_Li256ELb1ELb1ELb0ELb0EEENS1_19SingleTileSchedulerILb1ELb0ELb1ELi128EEEEEEEEEvNT_6ParamsE,"ax",@progbits
	.align	128
.text._ZN7cutlass13device_kernelIN5flash19enable_sm80_to_sm89INS1_16FlashAttnFwdSm80INS1_25CollectiveMainloopFwdSm80ILi8ELi1ELb1EN4cute5tupleIJNS5_1CILi128EEES8_S8_EEELi128ENS_10bfloat16_tEfNS_4arch4Sm80ELb1ELb0ELb1ELb1ELb0ELb0ELb1ELb0EEENS1_21CollectiveEpilogueFwdIS9_NS6_IJNS7_ILi1EEESF_SF_EEESA_SC_Li256ELb1ELb1ELb0ELb0EEENS1_19SingleTileSchedulerILb1ELb0ELb1ELi128EEEEEEEEEvNT_6ParamsE:
        .type           _ZN7cutlass13device_kernelIN5flash19enable_sm80_to_sm89INS1_16FlashAttnFwdSm80INS1_25CollectiveMainloopFwdSm80ILi8ELi1ELb1EN4cute5tupleIJNS5_1CILi128EEES8_S8_EEELi128ENS_10bfloat16_tEfNS_4arch4Sm80ELb1ELb0ELb1ELb1ELb0ELb0ELb1ELb0EEENS1_21CollectiveEpilogueFwdIS9_NS6_IJNS7_ILi1EEESF_SF_EEESA_SC_Li256ELb1ELb1ELb0ELb0EEENS1_19SingleTileSchedulerILb1ELb0ELb1ELi128EEEEEEEEEvNT_6ParamsE,@function
        .size           _ZN7cutlass13device_kernelIN5flash19enable_sm80_to_sm89INS1_16FlashAttnFwdSm80INS1_25CollectiveMainloopFwdSm80ILi8ELi1ELb1EN4cute5tupleIJNS5_1CILi128EEES8_S8_EEELi128ENS_10bfloat16_tEfNS_4arch4Sm80ELb1ELb0ELb1ELb1ELb0ELb0ELb1ELb0EEENS1_21CollectiveEpilogueFwdIS9_NS6_IJNS7_ILi1EEESF_SF_EEESA_SC_Li256ELb1ELb1ELb0ELb0EEENS1_19SingleTileSchedulerILb1ELb0ELb1ELi128EEEEEEEEEvNT_6ParamsE,(.L_x_25 - _ZN7cutlass13device_kernelIN5flash19enable_sm80_to_sm89INS1_16FlashAttnFwdSm80INS1_25CollectiveMainloopFwdSm80ILi8ELi1ELb1EN4cute5tupleIJNS5_1CILi128EEES8_S8_EEELi128ENS_10bfloat16_tEfNS_4arch4Sm80ELb1ELb0ELb1ELb1ELb0ELb0ELb1ELb0EEENS1_21CollectiveEpilogueFwdIS9_NS6_IJNS7_ILi1EEESF_SF_EEESA_SC_Li256ELb1ELb1ELb0ELb0EEENS1_19SingleTileSchedulerILb1ELb0ELb1ELi128EEEEEEEEEvNT_6ParamsE)
        .other          _ZN7cutlass13device_kernelIN5flash19enable_sm80_to_sm89INS1_16FlashAttnFwdSm80INS1_25CollectiveMainloopFwdSm80ILi8ELi1ELb1EN4cute5tupleIJNS5_1CILi128EEES8_S8_EEELi128ENS_10bfloat16_tEfNS_4arch4Sm80ELb1ELb0ELb1ELb1ELb0ELb0ELb1ELb0EEENS1_21CollectiveEpilogueFwdIS9_NS6_IJNS7_ILi1EEESF_SF_EEESA_SC_Li256ELb1ELb1ELb0ELb0EEENS1_19SingleTileSchedulerILb1ELb0ELb1ELi128EEEEEEEEEvNT_6ParamsE,@"STO_CUDA_ENTRY STV_DEFAULT"
_ZN7cutlass13device_kernelIN5flash19enable_sm80_to_sm89INS1_16FlashAttnFwdSm80INS1_25CollectiveMainloopFwdSm80ILi8ELi1ELb1EN4cute5tupleIJNS5_1CILi128EEES8_S8_EEELi128ENS_10bfloat16_tEfNS_4arch4Sm80ELb1ELb0ELb1ELb1ELb0ELb0ELb1ELb0EEENS1_21CollectiveEpilogueFwdIS9_NS6_IJNS7_ILi1EEESF_SF_EEESA_SC_Li256ELb1ELb1ELb0ELb0EEENS1_19SingleTileSchedulerILb1ELb0ELb1ELi128EEEEEEEEEvNT_6ParamsE:
[----:B------:R-:W-:Y:S01]  /*0000*/  LDC R1, c[0x0][0x28] ;  /* 0x00000a00ff017b82 */ /* 0x000fe20000000800 */
[----:B------:R-:W-:Y:S05]  /*0010*/  EXIT ;  /* 0x000000000000794d */ /* 0x000fea0003800000 */
.L_x_7:
        /* <DEDUP_REMOVED lines=14> */
.L_x_25:


//--------------------- .text._ZN7cutlass13device_kernelIN5flash19enable_sm80_to_sm89INS1_16FlashAttnFwdSm80INS1_25CollectiveMainloopFwdSm80ILi8ELi1ELb1EN4cute5tupleIJNS5_1CILi128EEES8_S8_EEELi128ENS_10bfloat16_tEfNS_4arch4Sm80ELb1ELb0ELb1ELb1ELb0ELb1ELb1ELb0EEENS1_21CollectiveEpilogueFwdIS9_NS6_IJNS7_ILi1EEESF_SF_EEESA_SC_Li256ELb1ELb1ELb0ELb0EEENS1_19SingleTileSchedulerILb1ELb0ELb1ELi128EEEEEEEEEvNT_6ParamsE --------------------------
	.section	.text._ZN7cutlass13device_kernelIN5flash19enable_sm80_to_sm89INS1_16FlashAttnFwdSm80INS1_25CollectiveMainloopFwdSm80ILi8ELi1ELb1EN4cute5tupleIJNS5_1CILi128EEES8_S8_EEELi128ENS_10bfloat16_tEfNS_4arch4Sm80ELb1ELb0ELb1ELb1ELb0ELb1ELb1ELb0EEENS1_21CollectiveEpilogueFwdIS9_NS6_IJNS7_ILi1EEESF_SF_EEESA_SC_Li256ELb1ELb1ELb0ELb0EEENS1_19SingleTileSchedulerILb1ELb0ELb1ELi128EEEEEEEEEvNT_6ParamsE,"ax",@progbits
	.align	128
.text._ZN7cutlass13device_kernelIN5flash19enable_sm80_to_sm89INS1_16FlashAttnFwdSm80INS1_25CollectiveMainloopFwdSm80ILi8ELi1ELb1EN4cute5tupleIJNS5_1CILi128EEES8_S8_EEELi128ENS_10bfloat16_tEfNS_4arch4Sm80ELb1ELb0ELb1ELb1ELb0ELb1ELb1ELb0EEENS1_21CollectiveEpilogueFwdIS9_NS6_IJNS7_ILi1EEESF_SF_EEESA_SC_Li256ELb1ELb1ELb0ELb0EEENS1_19SingleTileSchedulerILb1ELb0ELb1ELi128EEEEEEEEEvNT_6ParamsE:
        .type           _ZN7cutlass13device_kernelIN5flash19enable_sm80_to_sm89INS1_16FlashAttnFwdSm80INS1_25CollectiveMainloopFwdSm80ILi8ELi1ELb1EN4cute5tupleIJNS5_1CILi128EEES8_S8_EEELi128ENS_10bfloat16_tEfNS_4arch4Sm80ELb1ELb0ELb1ELb1ELb0ELb1ELb1ELb0EEENS1_21CollectiveEpilogueFwdIS9_NS6_IJNS7_ILi1EEESF_SF_EEESA_SC_Li256ELb1ELb1ELb0ELb0EEENS1_19SingleTileSchedulerILb1ELb0ELb1ELi128EEEEEEEEEvNT_6ParamsE,@function
        .size           _ZN7cutlass13device_kernelIN5flash19enable_sm80_to_sm89INS1_16FlashAttnFwdSm80INS1_25CollectiveMainloopFwdSm80ILi8ELi1ELb1EN4cute5tupleIJNS5_1CILi128EEES8_S8_EEELi128ENS_10bfloat16_tEfNS_4arch4Sm80ELb1ELb0ELb1ELb1ELb0ELb1ELb1ELb0EEENS1_21CollectiveEpilogueFwdIS9_NS6_IJNS7_ILi1EEESF_SF_EEESA_SC_Li256ELb1ELb1ELb0ELb0EEENS1_19SingleTileSchedulerILb1ELb0ELb1ELi128EEEEEEEEEvNT_6ParamsE,(.L_x_26 - _ZN7cutlass13device_kernelIN5flash19enable_sm80_to_sm89INS1_16FlashAttnFwdSm80INS1_25CollectiveMainloopFwdSm80ILi8ELi1ELb1EN4cute5tupleIJNS5_1CILi128EEES8_S8_EEELi128ENS_10bfloat16_tEfNS_4arch4Sm80ELb1ELb0ELb1ELb1ELb0ELb1ELb1ELb0EEENS1_21CollectiveEpilogueFwdIS9_NS6_IJNS7_ILi1EEESF_SF_EEESA_SC_Li256ELb1ELb1ELb0ELb0EEENS1_19SingleTileSchedulerILb1ELb0ELb1ELi128EEEEEEEEEvNT_6ParamsE)
        .other          _ZN7cutlass13device_kernelIN5flash19enable_sm80_to_sm89INS1_16FlashAttnFwdSm80INS1_25CollectiveMainloopFwdSm80ILi8ELi1ELb1EN4cute5tupleIJNS5_1CILi128EEES8_S8_EEELi128ENS_10bfloat16_tEfNS_4arch4Sm80ELb1ELb0ELb1ELb1ELb0ELb1ELb1ELb0EEENS1_21CollectiveEpilogueFwdIS9_NS6_IJNS7_ILi1EEESF_SF_EEESA_SC_Li256ELb1ELb1ELb0ELb0EEENS1_19SingleTileSchedulerILb1ELb0ELb1ELi128EEEEEEEEEvNT_6ParamsE,@"STO_CUDA_ENTRY STV_DEFAULT"
_ZN7cutlass13device_kernelIN5flash19enable_sm80_to_sm89INS1_16FlashAttnFwdSm80INS1_25CollectiveMainloopFwdSm80ILi8ELi1ELb1EN4cute5tupleIJNS5_1CILi128EEES8_S8_EEELi128ENS_10bfloat16_tEfNS_4arch4Sm80ELb1ELb0ELb1ELb1ELb0ELb1ELb1ELb0EEENS1_21CollectiveEpilogueFwdIS9_NS6_IJNS7_ILi1EEESF_SF_EEESA_SC_Li256ELb1ELb1ELb0ELb0EEENS1_19SingleTileSchedulerILb1ELb0ELb1ELi128EEEEEEEEEvNT_6ParamsE:
[----:B------:R-:W-:Y:S01]  /*0000*/  LDC R1, c[0x0][0x28] ;  /* 0x00000a00ff017b82 */ /* 0x000fe20000000800 */
[----:B------:R-:W-:Y:S05]  /*0010*/  EXIT ;  /* 0x000000000000794d */ /* 0x000fea0003800000 */
.L_x_8:
        /* <DEDUP_REMOVED lines=14> */
.L_x_26:


//--------------------- .text._ZN7cutlass13device_kernelIN5flash19enable_sm80_to_sm89INS1_16FlashAttnFwdSm80INS1_25CollectiveMainloopFwdSm80ILi4ELi1ELb0EN4cute5tupleIJNS5_1CILi128EEENS7_ILi64EEES8_EEELi128ENS_10bfloat16_tEfNS_4arch4Sm80ELb0ELb0ELb1ELb0ELb0ELb0ELb1ELb0EEENS1_21CollectiveEpilogueFwdINS6_IJS8_S8_S9_EEENS6_IJNS7_ILi1EEESH_SH_EEESB_SD_Li128ELb0ELb1ELb0ELb0EEENS1_19SingleTileSchedulerILb0ELb0ELb1ELi128EEEEEEEEEvNT_6ParamsE --------------------------
	.section	.text._ZN7cutlass13device_kernelIN5flash19enable_sm80_to_sm89INS1_16FlashAttnFwdSm80INS1_25CollectiveMainloopFwdSm80ILi4ELi1ELb0EN4cute5tupleIJNS5_1CILi128EEENS7_ILi64EEES8_EEELi128ENS_10bfloat16_tEfNS_4arch4Sm80ELb0ELb0ELb1ELb0ELb0ELb0ELb1ELb0EEENS1_21CollectiveEpilogueFwdINS6_IJS8_S8_S9_EEENS6_IJNS7_ILi1EEESH_SH_EEESB_SD_Li128ELb0ELb1ELb0ELb0EEENS1_19SingleTileSchedulerILb0ELb0ELb1ELi128EEEEEEEEEvNT_6ParamsE,"ax",@progbits
	.align	128
.text._ZN7cutlass13device_kernelIN5flash19enable_sm80_to_sm89INS1_16FlashAttnFwdSm80INS1_25CollectiveMainloopFwdSm80ILi4ELi1ELb0EN4cute5tupleIJNS5_1CILi128EEENS7_ILi64EEES8_EEELi128ENS_10bfloat16_tEfNS_4arch4Sm80ELb0ELb0ELb1ELb0ELb0ELb0ELb1ELb0EEENS1_21CollectiveEpilogueFwdINS6_IJS8_S8_S9_EEENS6_IJNS7_ILi1EEESH_SH_EEESB_SD_Li128ELb0ELb1ELb0ELb0EEENS1_19SingleTileSchedulerILb0ELb0ELb1ELi128EEEEEEEEEvNT_6ParamsE:
        .type           _ZN7cutlass13device_kernelIN5flash19enable_sm80_to_sm89INS1_16FlashAttnFwdSm80INS1_25CollectiveMainloopFwdSm80ILi4ELi1ELb0EN4cute5tupleIJNS5_1CILi128EEENS7_ILi64EEES8_EEELi128ENS_10bfloat16_tEfNS_4arch4Sm80ELb0ELb0ELb1ELb0ELb0ELb0ELb1ELb0EEENS1_21CollectiveEpilogueFwdINS6_IJS8_S8_S9_EEENS6_IJNS7_ILi1EEESH_SH_EEESB_SD_Li128ELb0ELb1ELb0ELb0EEENS1_19SingleTileSchedulerILb0ELb0ELb1ELi128EEEEEEEEEvNT_6ParamsE,@function
        .size           _ZN7cutlass13device_kernelIN5flash19enable_sm80_to_sm89INS1_16FlashAttnFwdSm80INS1_25CollectiveMainloopFwdSm80ILi4ELi1ELb0EN4cute5tupleIJNS5_1CILi128EEENS7_ILi64EEES8_EEELi128ENS_10bfloat16_tEfNS_4arch4Sm80ELb0ELb0ELb1ELb0ELb0ELb0ELb1ELb0EEENS1_21CollectiveEpilogueFwdINS6_IJS8_S8_S9_EEENS6_IJNS7_ILi1EEESH_SH_EEESB_SD_Li128ELb0ELb1ELb0ELb0EEENS1_19SingleTileSchedulerILb0ELb0ELb1ELi128EEEEEEEEEvNT_6ParamsE,(.L_x_27 - _ZN7cutlass13device_kernelIN5flash19enable_sm80_to_sm89INS1_16FlashAttnFwdSm80INS1_25CollectiveMainloopFwdSm80ILi4ELi1ELb0EN4cute5tupleIJNS5_1CILi128EEENS7_ILi64EEES8_EEELi128ENS_10bfloat16_tEfNS_4arch4Sm80ELb0ELb0ELb1ELb0ELb0ELb0ELb1ELb0EEENS1_21CollectiveEpilogueFwdINS6_IJS8_S8_S9_EEENS6_IJNS7_ILi1EEESH_SH_EEESB_SD_Li128ELb0ELb1ELb0ELb0EEENS1_19SingleTileSchedulerILb0ELb0ELb1ELi128EEEEEEEEEvNT_6ParamsE)
        .other          _ZN7cutlass13device_kernelIN5flash19enable_sm80_to_sm89INS1_16FlashAttnFwdSm80INS1_25CollectiveMainloopFwdSm80ILi4ELi1ELb0EN4cute5tupleIJNS5_1CILi128EEENS7_ILi64EEES8_EEELi128ENS_10bfloat16_tEfNS_4arch4Sm80ELb0ELb0ELb1ELb0ELb0ELb0ELb1ELb0EEENS1_21CollectiveEpilogueFwdINS6_IJS8_S8_S9_EEENS6_IJNS7_ILi1EEESH_SH_EEESB_SD_Li128ELb0ELb1ELb0ELb0EEENS1_19SingleTileSchedulerILb0ELb0ELb1ELi128EEEEEEEEEvNT_6ParamsE,@"STO_CUDA_ENTRY STV_DEFAULT"
_ZN7cutlass13device_kernelIN5flash19enable_sm80_to_sm89INS1_16FlashAttnFwdSm80INS1_25CollectiveMainloopFwdSm80ILi4ELi1ELb0EN4cute5tupleIJNS5_1CILi128EEENS7_ILi64EEES8_EEELi128ENS_10bfloat16_tEfNS_4arch4Sm80ELb0ELb0ELb1ELb0ELb0ELb0ELb1ELb0EEENS1_21CollectiveEpilogueFwdINS6_IJS8_S8_S9_EEENS6_IJNS7_ILi1EEESH_SH_EEESB_SD_Li128ELb0ELb1ELb0ELb0EEENS1_19SingleTileSchedulerILb0ELb0ELb1ELi128EEEEEEEEEvNT_6ParamsE:
[----:B------:R-:W-:Y:S01]  /*0000*/  LDC R1, c[0x0][0x28] ;  /* 0x00000a00ff017b82 */ /* 0x000fe20000000800 */
[----:B------:R-:W-:Y:S05]  /*0010*/  EXIT ;  /* 0x000000000000794d */ /* 0x000fea0003800000 */
.L_x_9:
        /* <DEDUP_REMOVED lines=14> */
.L_x_27:


//--------------------- .text._ZN7cutlass13device_kernelIN5flash19enable_sm80_to_sm89INS1_16FlashAttnFwdSm80INS1_25CollectiveMainloopFwdSm80ILi4ELi1ELb0EN4cute5tupleIJNS5_1CILi128EEENS7_ILi64EEES8_EEELi128ENS_10bfloat16_tEfNS_4arch4Sm80ELb0ELb0ELb1ELb1ELb0ELb0ELb1ELb0EEENS1_21CollectiveEpilogueFwdINS6_IJS8_S8_S9_EEENS6_IJNS7_ILi1EEESH_SH_EEESB_SD_Li128ELb1ELb1ELb0ELb0EEENS1_19SingleTileSchedulerILb1ELb0ELb1ELi128EEEEEEEEEvNT_6ParamsE --------------------------
	.section	.text._ZN7cutlass13device_kernelIN5flash19enable_sm80_to_sm89INS1_16FlashAttnFwdSm80INS1_25CollectiveMainloopFwdSm80ILi4ELi1ELb0EN4cute5tupleIJNS5_1CILi128EEENS7_ILi64EEES8_EEELi128ENS_10bfloat16_tEfNS_4arch4Sm80ELb0ELb0ELb1ELb1ELb0ELb0ELb1ELb0EEENS1_21CollectiveEpilogueFwdINS6_IJS8_S8_S9_EEENS6_IJNS7_ILi1EEESH_SH_EEESB_SD_Li128ELb1ELb1ELb0ELb0EEENS1_19SingleTileSchedulerILb1ELb0ELb1ELi128EEEEEEEEEvNT_6ParamsE,"ax",@progbits
	.align	128
.text._ZN7cutlass13device_kernelIN5flash19enable_sm80_to_sm89INS1_16FlashAttnFwdSm80INS1_25CollectiveMainloopFwdSm80ILi4ELi1ELb0EN4cute5tupleIJNS5_1CILi128EEENS7_ILi64EEES8_EEELi128ENS_10bfloat16_tEfNS_4arch4Sm80ELb0ELb0ELb1ELb1ELb0ELb0ELb1ELb0EEENS1_21CollectiveEpilogueFwdINS6_IJS8_S8_S9_EEENS6_IJNS7_ILi1EEESH_SH_EEESB_SD_Li128ELb1ELb1ELb0ELb0EEENS1_19SingleTileSchedulerILb1ELb0ELb1ELi128EEEEEEEEEvNT_6ParamsE:
        .type           _ZN7cutlass13device_kernelIN5flash19enable_sm80_to_sm89INS1_16FlashAttnFwdSm80INS1_25CollectiveMainloopFwdSm80ILi4ELi1ELb0EN4cute5tupleIJNS5_1CILi128EEENS7_ILi64EEES8_EEELi128ENS_10bfloat16_tEfNS_4arch4Sm80ELb0ELb0ELb1ELb1ELb0ELb0ELb1ELb0EEENS1_21CollectiveEpilogueFwdINS6_IJS8_S8_S9_EEENS6_IJNS7_ILi1EEESH_SH_EEESB_SD_Li128ELb1ELb1ELb0ELb0EEENS1_19SingleTileSchedulerILb1ELb0ELb1ELi128EEEEEEEEEvNT_6ParamsE,@function
        .size           _ZN7cutlass13device_kernelIN5flash19enable_sm80_to_sm89INS1_16FlashAttnFwdSm80INS1_25CollectiveMainloopFwdSm80ILi4ELi1ELb0EN4cute5tupleIJNS5_1CILi128EEENS7_ILi64EEES8_EEELi128ENS_10bfloat16_tEfNS_4arch4Sm80ELb0ELb0ELb1ELb1ELb0ELb0ELb1ELb0EEENS1_21CollectiveEpilogueFwdINS6_IJS8_S8_S9_EEENS6_IJNS7_ILi1EEESH_SH_EEESB_SD_Li128ELb1ELb1ELb0ELb0EEENS1_19SingleTileSchedulerILb1ELb0ELb1ELi128EEEEEEEEEvNT_6ParamsE,(.L_x_28 - _ZN7cutlass13device_kernelIN5flash19enable_sm80_to_sm89INS1_16FlashAttnFwdSm80INS1_25CollectiveMainloopFwdSm80ILi4ELi1ELb0EN4cute5tupleIJNS5_1CILi128EEENS7_ILi64EEES8_EEELi128ENS_10bfloat16_tEfNS_4arch4Sm80ELb0ELb0ELb1ELb1ELb0ELb0ELb1ELb0EEENS1_21CollectiveEpilogueFwdINS6_IJS8_S8_S9_EEENS6_IJNS7_ILi1EEESH_SH_EEESB_SD_Li128ELb1ELb1ELb0ELb0EEENS1_19SingleTileSchedulerILb1ELb0ELb1ELi128EEEEEEEEEvNT_6ParamsE)
        .other          _ZN7cutlass13device_kernelIN5flash19enable_sm80_to_sm89INS1_16FlashAttnFwdSm80INS1_25CollectiveMainloopFwdSm80ILi4ELi1ELb0EN4cute5tupleIJNS5_1CILi128EEENS7_ILi64EEES8_EEELi128ENS_10bfloat16_tEfNS_4arch4Sm80ELb0ELb0ELb1ELb1ELb0ELb0ELb1ELb0EEENS1_21CollectiveEpilogueFwdINS6_IJS8_S8_S9_EEENS6_IJNS7_ILi1EEESH_SH_EEESB_SD_Li128ELb1ELb1ELb0ELb0EEENS1_19SingleTileSchedulerILb1ELb0ELb1ELi128EEEEEEEEEvNT_6ParamsE,@"STO_CUDA_ENTRY STV_DEFAULT"
_ZN7cutlass13device_kernelIN5flash19enable_sm80_to_sm89INS1_16FlashAttnFwdSm80INS1_25CollectiveMainloopFwdSm80ILi4ELi1ELb0EN4cute5tupleIJNS5_1CILi128EEENS7_ILi64EEES8_EEELi128ENS_10bfloat16_tEfNS_4arch4Sm80ELb0ELb0ELb1ELb1ELb0ELb0ELb1ELb0EEENS1_21CollectiveEpilogueFwdINS6_IJS8_S8_S9_EEENS6_IJNS7_ILi1EEESH_SH_EEESB_SD_Li128ELb1ELb1ELb0ELb0EEENS1_19SingleTileSchedulerILb1ELb0ELb1ELi128EEEEEEEEEvNT_6ParamsE:
[----:B------:R-:W-:Y:S01]  /*0000*/  LDC R1, c[0x0][0x28] ;  /* 0x00000a00ff017b82 */ /* 0x000fe20000000800 */
[----:B------:R-:W-:Y:S05]  /*0010*/  EXIT ;  /* 0x000000000000794d */ /* 0x000fea0003800000 */
.L_x_10:
        /* <DEDUP_REMOVED lines=14> */
.L_x_28:


//--------------------- .text._ZN7cutlass13device_kernelIN5flash19enable_sm80_to_sm89INS1_16FlashAttnFwdSm80INS1_25CollectiveMainloopFwdSm80ILi4ELi1ELb0EN4cute5tupleIJNS5_1CILi128EEENS7_ILi64EEES8_EEELi128ENS_10bfloat16_tEfNS_4arch4Sm80ELb0ELb0ELb1ELb1ELb0ELb1ELb1ELb0EEENS1_21CollectiveEpilogueFwdINS6_IJS8_S8_S9_EEENS6_IJNS7_ILi1EEESH_SH_EEESB_SD_Li128ELb1ELb1ELb0ELb0EEENS1_19SingleTileSchedulerILb1ELb0ELb1ELi128EEEEEEEEEvNT_6ParamsE --------------------------
	.section	.text._ZN7cutlass13device_kernelIN5flash19enable_sm80_to_sm89INS1_16FlashAttnFwdSm80INS1_25CollectiveMainloopFwdSm80ILi4ELi1ELb0EN4cute5tupleIJNS5_1CILi128EEENS7_ILi64EEES8_EEELi128ENS_10bfloat16_tEfNS_4arch4Sm80ELb0ELb0ELb1ELb1ELb0ELb1ELb1ELb0EEENS1_21CollectiveEpilogueFwdINS6_IJS8_S8_S9_EEENS6_IJNS7_ILi1EEESH_SH_EEESB_SD_Li128ELb1ELb1ELb0ELb0EEENS1_19SingleTileSchedulerILb1ELb0ELb1ELi128EEEEEEEEEvNT_6ParamsE,"ax",@progbits
	.align	128
.text._ZN7cutlass13device_kernelIN5flash19enable_sm80_to_sm89INS1_16FlashAttnFwdSm80INS1_25CollectiveMainloopFwdSm80ILi4ELi1ELb0EN4cute5tupleIJNS5_1CILi128EEENS7_ILi64EEES8_EEELi128ENS_10bfloat16_tEfNS_4arch4Sm80ELb0ELb0ELb1ELb1ELb0ELb1ELb1ELb0EEENS1_21CollectiveEpilogueFwdINS6_IJS8_S8_S9_EEENS6_IJNS7_ILi1EEESH_SH_EEESB_SD_Li128ELb1ELb1ELb0ELb0EEENS1_19SingleTileSchedulerILb1ELb0ELb1ELi128EEEEEEEEEvNT_6ParamsE:
        .type           _ZN7cutlass13device_kernelIN5flash19enable_sm80_to_sm89INS1_16FlashAttnFwdSm80INS1_25CollectiveMainloopFwdSm80ILi4ELi1ELb0EN4cute5tupleIJNS5_1CILi128EEENS7_ILi64EEES8_EEELi128ENS_10bfloat16_tEfNS_4arch4Sm80ELb0ELb0ELb1ELb1ELb0ELb1ELb1ELb0EEENS1_21CollectiveEpilogueFwdINS6_IJS8_S8_S9_EEENS6_IJNS7_ILi1EEESH_SH_EEESB_SD_Li128ELb1ELb1ELb0ELb0EEENS1_19SingleTileSchedulerILb1ELb0ELb1ELi128EEEEEEEEEvNT_6ParamsE,@function
        .size           _ZN7cutlass13device_kernelIN5flash19enable_sm80_to_sm89INS1_16FlashAttnFwdSm80INS1_25CollectiveMainloopFwdSm80ILi4ELi1ELb0EN4cute5tupleIJNS5_1CILi128EEENS7_ILi64EEES8_EEELi128ENS_10bfloat16_tEfNS_4arch4Sm80ELb0ELb0ELb1ELb1ELb0ELb1ELb1ELb0EEENS1_21CollectiveEpilogueFwdINS6_IJS8_S8_S9_EEENS6_IJNS7_ILi1EEESH_SH_EEESB_SD_Li128ELb1ELb1ELb0ELb0EEENS1_19SingleTileSchedulerILb1ELb0ELb1ELi128EEEEEEEEEvNT_6ParamsE,(.L_x_29 - _ZN7cutlass13device_kernelIN5flash19enable_sm80_to_sm89INS1_16FlashAttnFwdSm80INS1_25CollectiveMainloopFwdSm80ILi4ELi1ELb0EN4cute5tupleIJNS5_1CILi128EEENS7_ILi64EEES8_EEELi128ENS_10bfloat16_tEfNS_4arch4Sm80ELb0ELb0ELb1ELb1ELb0ELb1ELb1ELb0EEENS1_21CollectiveEpilogueFwdINS6_IJS8_S8_S9_EEENS6_IJNS7_ILi1EEESH_SH_EEESB_SD_Li128ELb1ELb1ELb0ELb0EEENS1_19SingleTileSchedulerILb1ELb0ELb1ELi128EEEEEEEEEvNT_6ParamsE)
        .other          _ZN7cutlass13device_kernelIN5flash19enable_sm80_to_sm89INS1_16FlashAttnFwdSm80INS1_25CollectiveMainloopFwdSm80ILi4ELi1ELb0EN4cute5tupleIJNS5_1CILi128EEENS7_ILi64EEES8_EEELi128ENS_10bfloat16_tEfNS_4arch4Sm80ELb0ELb0ELb1ELb1ELb0ELb1ELb1ELb0EEENS1_21CollectiveEpilogueFwdINS6_IJS8_S8_S9_EEENS6_IJNS7_ILi1EEESH_SH_EEESB_SD_Li128ELb1ELb1ELb0ELb0EEENS1_19SingleTileSchedulerILb1ELb0ELb1ELi128EEEEEEEEEvNT_6ParamsE,@"STO_CUDA_ENTRY STV_DEFAULT"
_ZN7cutlass13device_kernelIN5flash19enable_sm80_to_sm89INS1_16FlashAttnFwdSm80INS1_25CollectiveMainloopFwdSm80ILi4ELi1ELb0EN4cute5tupleIJNS5_1CILi128EEENS7_ILi64EEES8_EEELi128ENS_10bfloat16_tEfNS_4arch4Sm80ELb0ELb0ELb1ELb1ELb0ELb1ELb1ELb0EEENS1_21CollectiveEpilogueFwdINS6_IJS8_S8_S9_EEENS6_IJNS7_ILi1EEESH_SH_EEESB_SD_Li128ELb1ELb1ELb0ELb0EEENS1_19SingleTileSchedulerILb1ELb0ELb1ELi128EEEEEEEEEvNT_6ParamsE:
[----:B------:R-:W-:Y:S01]  /*0000*/  LDC R1, c[0x0][0x28] ;  /* 0x00000a00ff017b82 */ /* 0x000fe20000000800 */
[----:B------:R-:W-:Y:S05]  /*0010*/  EXIT ;  /* 0x000000000000794d */ /* 0x000fea0003800000 */
.L_x_11:
        /* <DEDUP_REMOVED lines=14> */
.L_x_29:


//--------------------- .text._ZN7cutlass13device_kernelIN5flash19enable_sm80_to_sm89INS1_16FlashAttnFwdSm80INS1_25CollectiveMainloopFwdSm80ILi4ELi1ELb0EN4cute5tupleIJNS5_1CILi128EEENS7_ILi48EEES8_EEELi128ENS_10bfloat16_tEfNS_4arch4Sm80ELb0ELb1ELb1ELb0ELb0ELb0ELb1ELb0EEENS1_21CollectiveEpilogueFwdINS6_IJS8_S8_S9_EEENS6_IJNS7_ILi1EEESH_SH_EEESB_SD_Li128ELb0ELb1ELb0ELb0EEENS1_19SingleTileSchedulerILb0ELb0ELb1ELi128EEEEEEEEEvNT_6ParamsE --------------------------
	.section	.text._ZN7cutlass13device_kernelIN5flash19enable_sm80_to_sm89INS1_16FlashAttnFwdSm80INS1_25CollectiveMainloopFwdSm80ILi4ELi1ELb0EN4cute5tupleIJNS5_1CILi128EEENS7_ILi48EEES8_EEELi128ENS_10bfloat16_tEfNS_4arch4Sm80ELb0ELb1ELb1ELb0ELb0ELb0ELb1ELb0EEENS1_21CollectiveEpilogueFwdINS6_IJS8_S8_S9_EEENS6_IJNS7_ILi1EEESH_SH_EEESB_SD_Li128ELb0ELb1ELb0ELb0EEENS1_19SingleTileSchedulerILb0ELb0ELb1ELi128EEEEEEEEEvNT_6ParamsE,"ax",@progbits
	.align	128
.text._ZN7cutlass13device_kernelIN5flash19enable_sm80_to_sm89INS1_16FlashAttnFwdSm80INS1_25CollectiveMainloopFwdSm80ILi4ELi1ELb0EN4cute5tupleIJNS5_1CILi128EEENS7_ILi48EEES8_EEELi128ENS_10bfloat16_tEfNS_4arch4Sm80ELb0ELb1ELb1ELb0ELb0ELb0ELb1ELb0EEENS1_21CollectiveEpilogueFwdINS6_IJS8_S8_S9_EEENS6_IJNS7_ILi1EEESH_SH_EEESB_SD_Li128ELb0ELb1ELb0ELb0EEENS1_19SingleTileSchedulerILb0ELb0ELb1ELi128EEEEEEEEEvNT_6ParamsE:
        .type           _ZN7cutlass13device_kernelIN5flash19enable_sm80_to_sm89INS1_16FlashAttnFwdSm80INS1_25CollectiveMainloopFwdSm80ILi4ELi1ELb0EN4cute5tupleIJNS5_1CILi128EEENS7_ILi48EEES8_EEELi128ENS_10bfloat16_tEfNS_4arch4Sm80ELb0ELb1ELb1ELb0ELb0ELb0ELb1ELb0EEENS1_21CollectiveEpilogueFwdINS6_IJS8_S8_S9_EEENS6_IJNS7_ILi1EEESH_SH_EEESB_SD_Li128ELb0ELb1ELb0ELb0EEENS1_19SingleTileSchedulerILb0ELb0ELb1ELi128EEEEEEEEEvNT_6ParamsE,@function
        .size           _ZN7cutlass13device_kernelIN5flash19enable_sm80_to_sm89INS1_16FlashAttnFwdSm80INS1_25CollectiveMainloopFwdSm80ILi4ELi1ELb0EN4cute5tupleIJNS5_1CILi128EEENS7_ILi48EEES8_EEELi128ENS_10bfloat16_tEfNS_4arch4Sm80ELb0ELb1ELb1ELb0ELb0ELb0ELb1ELb0EEENS1_21CollectiveEpilogueFwdINS6_IJS8_S8_S9_EEENS6_IJNS7_ILi1EEESH_SH_EEESB_SD_Li128ELb0ELb1ELb0ELb0EEENS1_19SingleTileSchedulerILb0ELb0ELb1ELi128EEEEEEEEEvNT_6ParamsE,(.L_x_30 - _ZN7cutlass13device_kernelIN5flash19enable_sm80_to_sm89INS1_16FlashAttnFwdSm80INS1_25CollectiveMainloopFwdSm80ILi4ELi1ELb0EN4cute5tupleIJNS5_1CILi128EEENS7_ILi48EEES8_EEELi128ENS_10bfloat16_tEfNS_4arch4Sm80ELb0ELb1ELb1ELb0ELb0ELb0ELb1ELb0EEENS1_21CollectiveEpilogueFwdINS6_IJS8_S8_S9_EEENS6_IJNS7_ILi1EEESH_SH_EEESB_SD_Li128ELb0ELb1ELb0ELb0EEENS1_19SingleTileSchedulerILb0ELb0ELb1ELi128EEEEEEEEEvNT_6ParamsE)
        .other          _ZN7cutlass13device_kernelIN5flash19enable_sm80_to_sm89INS1_16FlashAttnFwdSm80INS1_25CollectiveMainloopFwdSm80ILi4ELi1ELb0EN4cute5tupleIJNS5_1CILi128EEENS7_ILi48EEES8_EEELi128ENS_10bfloat16_tEfNS_4arch4Sm80ELb0ELb1ELb1ELb0ELb0ELb0ELb1ELb0EEENS1_21CollectiveEpilogueFwdINS6_IJS8_S8_S9_EEENS6_IJNS7_ILi1EEESH_SH_EEESB_SD_Li128ELb0ELb1ELb0ELb0EEENS1_19SingleTileSchedulerILb0ELb0ELb1ELi128EEEEEEEEEvNT_6ParamsE,@"STO_CUDA_ENTRY STV_DEFAULT"
_ZN7cutlass13device_kernelIN5flash19enable_sm80_to_sm89INS1_16FlashAttnFwdSm80INS1_25CollectiveMainloopFwdSm80ILi4ELi1ELb0EN4cute5tupleIJNS5_1CILi128EEENS7_ILi48EEES8_EEELi128ENS_10bfloat16_tEfNS_4arch4Sm80ELb0ELb1ELb1ELb0ELb0ELb0ELb1ELb0EEENS1_21CollectiveEpilogueFwdINS6_IJS8_S8_S9_EEENS6_IJNS7_ILi1EEESH_SH_EEESB_SD_Li128ELb0ELb1ELb0ELb0EEENS1_19SingleTileSchedulerILb0ELb0ELb1ELi128EEEEEEEEEvNT_6ParamsE:
[----:B------:R-:W-:Y:S01]  /*0000*/  LDC R1, c[0x0][0x28] ;  /* 0x00000a00ff017b82 */ /* 0x000fe20000000800 */
[----:B------:R-:W-:Y:S05]  /*0010*/  EXIT ;  /* 0x000000000000794d */ /* 0x000fea0003800000 */
.L_x_12:
        /* <DEDUP_REMOVED lines=14> */
.L_x_30:


//--------------------- .text._ZN7cutlass13device_kernelIN5flash19enable_sm80_to_sm89INS1_16FlashAttnFwdSm80INS1_25CollectiveMainloopFwdSm80ILi4ELi1ELb0EN4cute5tupleIJNS5_1CILi128EEENS7_ILi48EEES8_EEELi128ENS_10bfloat16_tEfNS_4arch4Sm80ELb0ELb1ELb1ELb1ELb0ELb0ELb1ELb0EEENS1_21CollectiveEpilogueFwdINS6_IJS8_S8_S9_EEENS6_IJNS7_ILi1EEESH_SH_EEESB_SD_Li128ELb1ELb1ELb0ELb0EEENS1_19SingleTileSchedulerILb1ELb0ELb1ELi128EEEEEEEEEvNT_6ParamsE --------------------------
	.section	.text._ZN7cutlass13device_kernelIN5flash19enable_sm80_to_sm89INS1_16FlashAttnFwdSm80INS1_25CollectiveMainloopFwdSm80ILi4ELi1ELb0EN4cute5tupleIJNS5_1CILi128EEENS7_ILi48EEES8_EEELi128ENS_10bfloat16_tEfNS_4arch4Sm80ELb0ELb1ELb1ELb1ELb0ELb0ELb1ELb0EEENS1_21CollectiveEpilogueFwdINS6_IJS8_S8_S9_EEENS6_IJNS7_ILi1EEESH_SH_EEESB_SD_Li128ELb1ELb1ELb0ELb0EEENS1_19SingleTileSchedulerILb1ELb0ELb1ELi128EEEEEEEEEvNT_6ParamsE,"ax",@progbits
	.align	128
.text._ZN7cutlass13device_kernelIN5flash19enable_sm80_to_sm89INS1_16FlashAttnFwdSm80INS1_25CollectiveMainloopFwdSm80ILi4ELi1ELb0EN4cute5tupleIJNS5_1CILi128EEENS7_ILi48EEES8_EEELi128ENS_10bfloat16_tEfNS_4arch4Sm80ELb0ELb1ELb1ELb1ELb0ELb0ELb1ELb0EEENS1_21CollectiveEpilogueFwdINS6_IJS8_S8_S9_EEENS6_IJNS7_ILi1EEESH_SH_EEESB_SD_Li128ELb1ELb1ELb0ELb0EEENS1_19SingleTileSchedulerILb1ELb0ELb1ELi128EEEEEEEEEvNT_6ParamsE:
        .type           _ZN7cutlass13device_kernelIN5flash19enable_sm80_to_sm89INS1_16FlashAttnFwdSm80INS1_25CollectiveMainloopFwdSm80ILi4ELi1ELb0EN4cute5tupleIJNS5_1CILi128EEENS7_ILi48EEES8_EEELi128ENS_10bfloat16_tEfNS_4arch4Sm80ELb0ELb1ELb1ELb1ELb0ELb0ELb1ELb0EEENS1_21CollectiveEpilogueFwdINS6_IJS8_S8_S9_EEENS6_IJNS7_ILi1EEESH_SH_EEESB_SD_Li128ELb1ELb1ELb0ELb0EEENS1_19SingleTileSchedulerILb1ELb0ELb1ELi128EEEEEEEEEvNT_6ParamsE,@function
        .size           _ZN7cutlass13device_kernelIN5flash19enable_sm80_to_sm89INS1_16FlashAttnFwdSm80INS1_25CollectiveMainloopFwdSm80ILi4ELi1ELb0EN4cute5tupleIJNS5_1CILi128EEENS7_ILi48EEES8_EEELi128ENS_10bfloat16_tEfNS_4arch4Sm80ELb0ELb1ELb1ELb1ELb0ELb0ELb1ELb0EEENS1_21CollectiveEpilogueFwdINS6_IJS8_S8_S9_EEENS6_IJNS7_ILi1EEESH_SH_EEESB_SD_Li128ELb1ELb1ELb0ELb0EEENS1_19SingleTileSchedulerILb1ELb0ELb1ELi128EEEEEEEEEvNT_6ParamsE,(.L_x_31 - _ZN7cutlass13device_kernelIN5flash19enable_sm80_to_sm89INS1_16FlashAttnFwdSm80INS1_25CollectiveMainloopFwdSm80ILi4ELi1ELb0EN4cute5tupleIJNS5_1CILi128EEENS7_ILi48EEES8_EEELi128ENS_10bfloat16_tEfNS_4arch4Sm80ELb0ELb1ELb1ELb1ELb0ELb0ELb1ELb0EEENS1_21CollectiveEpilogueFwdINS6_IJS8_S8_S9_EEENS6_IJNS7_ILi1EEESH_SH_EEESB_SD_Li128ELb1ELb1ELb0ELb0EEENS1_19SingleTileSchedulerILb1ELb0ELb1ELi128EEEEEEEEEvNT_6ParamsE)
        .other          _ZN7cutlass13device_kernelIN5flash19enable_sm80_to_sm89INS1_16FlashAttnFwdSm80INS1_25CollectiveMainloopFwdSm80ILi4ELi1ELb0EN4cute5tupleIJNS5_1CILi128EEENS7_ILi48EEES8_EEELi128ENS_10bfloat16_tEfNS_4arch4Sm80ELb0ELb1ELb1ELb1ELb0ELb0ELb1ELb0EEENS1_21CollectiveEpilogueFwdINS6_IJS8_S8_S9_EEENS6_IJNS7_ILi1EEESH_SH_EEESB_SD_Li128ELb1ELb1ELb0ELb0EEENS1_19SingleTileSchedulerILb1ELb0ELb1ELi128EEEEEEEEEvNT_6ParamsE,@"STO_CUDA_ENTRY STV_DEFAULT"
_ZN7cutlass13device_kernelIN5flash19enable_sm80_to_sm89INS1_16FlashAttnFwdSm80INS1_25CollectiveMainloopFwdSm80ILi4ELi1ELb0EN4cute5tupleIJNS5_1CILi128EEENS7_ILi48EEES8_EEELi128ENS_10bfloat16_tEfNS_4arch4Sm80ELb0ELb1ELb1ELb1ELb0ELb0ELb1ELb0EEENS1_21CollectiveEpilogueFwdINS6_IJS8_S8_S9_EEENS6_IJNS7_ILi1EEESH_SH_EEESB_SD_Li128ELb1ELb1ELb0ELb0EEENS1_19SingleTileSchedulerILb1ELb0ELb1ELi128EEEEEEEEEvNT_6ParamsE:
[----:B------:R-:W-:Y:S01]  /*0000*/  LDC R1, c[0x0][0x28] ;  /* 0x00000a00ff017b82 */ /* 0x000fe20000000800 */
[----:B------:R-:W-:Y:S05]  /*0010*/  EXIT ;  /* 0x000000000000794d */ /* 0x000fea0003800000 */
.L_x_13:
        /* <DEDUP_REMOVED lines=14> */
.L_x_31:


//--------------------- .text._ZN7cutlass13device_kernelIN5flash19enable_sm80_to_sm89INS1_16FlashAttnFwdSm80INS1_25CollectiveMainloopFwdSm80ILi4ELi1ELb0EN4cute5tupleIJNS5_1CILi128EEENS7_ILi48EEES8_EEELi128ENS_10bfloat16_tEfNS_4arch4Sm80ELb0ELb1ELb1ELb1ELb0ELb1ELb1ELb0EEENS1_21CollectiveEpilogueFwdINS6_IJS8_S8_S9_EEENS6_IJNS7_ILi1EEESH_SH_EEESB_SD_Li128ELb1ELb1ELb0ELb0EEENS1_19SingleTileSchedulerILb1ELb0ELb1ELi128EEEEEEEEEvNT_6ParamsE --------------------------
	.section	.text._ZN7cutlass13device_kernelIN5flash19enable_sm80_to_sm89INS1_16FlashAttnFwdSm80INS1_25CollectiveMainloopFwdSm80ILi4ELi1ELb0EN4cute5tupleIJNS5_1CILi128EEENS7_ILi48EEES8_EEELi128ENS_10bfloat16_tEfNS_4arch4Sm80ELb0ELb1ELb1ELb1ELb0ELb1ELb1ELb0EEENS1_21CollectiveEpilogueFwdINS6_IJS8_S8_S9_EEENS6_IJNS7_ILi1EEESH_SH_EEESB_SD_Li128ELb1ELb1ELb0ELb0EEENS1_19SingleTileSchedulerILb1ELb0ELb1ELi128EEEEEEEEEvNT_6ParamsE,"ax",@progbits
	.align	128
.text._ZN7cutlass13device_kernelIN5flash19enable_sm80_to_sm89INS1_16FlashAttnFwdSm80INS1_25CollectiveMainloopFwdSm80ILi4ELi1ELb0EN4cute5tupleIJNS5_1CILi128EEENS7_ILi48EEES8_EEELi128ENS_10bfloat16_tEfNS_4arch4Sm80ELb0ELb1ELb1ELb1ELb0ELb1ELb1ELb0EEENS1_21CollectiveEpilogueFwdINS6_IJS8_S8_S9_EEENS6_IJNS7_ILi1EEESH_SH_EEESB_SD_Li128ELb1ELb1ELb0ELb0EEENS1_19SingleTileSchedulerILb1ELb0ELb1ELi128EEEEEEEEEvNT_6ParamsE:
        .type           _ZN7cutlass13device_kernelIN5flash19enable_sm80_to_sm89INS1_16FlashAttnFwdSm80INS1_25CollectiveMainloopFwdSm80ILi4ELi1ELb0EN4cute5tupleIJNS5_1CILi128EEENS7_ILi48EEES8_EEELi128ENS_10bfloat16_tEfNS_4arch4Sm80ELb0ELb1ELb1ELb1ELb0ELb1ELb1ELb0EEENS1_21CollectiveEpilogueFwdINS6_IJS8_S8_S9_EEENS6_IJNS7_ILi1EEESH_SH_EEESB_SD_Li128ELb1ELb1ELb0ELb0EEENS1_19SingleTileSchedulerILb1ELb0ELb1ELi128EEEEEEEEEvNT_6ParamsE,@function
        .size           _ZN7cutlass13device_kernelIN5flash19enable_sm80_to_sm89INS1_16FlashAttnFwdSm80INS1_25CollectiveMainloopFwdSm80ILi4ELi1ELb0EN4cute5tupleIJNS5_1CILi128EEENS7_ILi48EEES8_EEELi128ENS_10bfloat16_tEfNS_4arch4Sm80ELb0ELb1ELb1ELb1ELb0ELb1ELb1ELb0EEENS1_21CollectiveEpilogueFwdINS6_IJS8_S8_S9_EEENS6_IJNS7_ILi1EEESH_SH_EEESB_SD_Li128ELb1ELb1ELb0ELb0EEENS1_19SingleTileSchedulerILb1ELb0ELb1ELi128EEEEEEEEEvNT_6ParamsE,(.L_x_32 - _ZN7cutlass13device_kernelIN5flash19enable_sm80_to_sm89INS1_16FlashAttnFwdSm80INS1_25CollectiveMainloopFwdSm80ILi4ELi1ELb0EN4cute5tupleIJNS5_1CILi128EEENS7_ILi48EEES8_EEELi128ENS_10bfloat16_tEfNS_4arch4Sm80ELb0ELb1ELb1ELb1ELb0ELb1ELb1ELb0EEENS1_21CollectiveEpilogueFwdINS6_IJS8_S8_S9_EEENS6_IJNS7_ILi1EEESH_SH_EEESB_SD_Li128ELb1ELb1ELb0ELb0EEENS1_19SingleTileSchedulerILb1ELb0ELb1ELi128EEEEEEEEEvNT_6ParamsE)
        .other          _ZN7cutlass13device_kernelIN5flash19enable_sm80_to_sm89INS1_16FlashAttnFwdSm80INS1_25CollectiveMainloopFwdSm80ILi4ELi1ELb0EN4cute5tupleIJNS5_1CILi128EEENS7_ILi48EEES8_EEELi128ENS_10bfloat16_tEfNS_4arch4Sm80ELb0ELb1ELb1ELb1ELb0ELb1ELb1ELb0EEENS1_21CollectiveEpilogueFwdINS6_IJS8_S8_S9_EEENS6_IJNS7_ILi1EEESH_SH_EEESB_SD_Li128ELb1ELb1ELb0ELb0EEENS1_19SingleTileSchedulerILb1ELb0ELb1ELi128EEEEEEEEEvNT_6ParamsE,@"STO_CUDA_ENTRY STV_DEFAULT"
_ZN7cutlass13device_kernelIN5flash19enable_sm80_to_sm89INS1_16FlashAttnFwdSm80INS1_25CollectiveMainloopFwdSm80ILi4ELi1ELb0EN4cute5tupleIJNS5_1CILi128EEENS7_ILi48EEES8_EEELi128ENS_10bfloat16_tEfNS_4arch4Sm80ELb0ELb1ELb1ELb1ELb0ELb1ELb1ELb0EEENS1_21CollectiveEpilogueFwdINS6_IJS8_S8_S9_EEENS6_IJNS7_ILi1EEESH_SH_EEESB_SD_Li128ELb1ELb1ELb0ELb0EEENS1_19SingleTileSchedulerILb1ELb0ELb1ELi128EEEEEEEEEvNT_6ParamsE:
[----:B------:R-:W-:Y:S01]  /*0000*/  LDC R1, c[0x0][0x28] ;  /* 0x00000a00ff017b82 */ /* 0x000fe20000000800 */
[----:B------:R-:W-:Y:S05]  /*0010*/  EXIT ;  /* 0x000000000000794d */ /* 0x000fea0003800000 */
.L_x_14:
        /* <DEDUP_REMOVED lines=14> */
.L_x_32:


//--------------------- .text._ZN7cutlass13device_kernelIN5flash19enable_sm80_to_sm89INS1_16FlashAttnFwdSm80INS1_25CollectiveMainloopFwdSm80ILi4ELi1ELb0EN4cute5tupleIJNS5_1CILi128EEENS7_ILi64EEES8_EEELi128ENS_10bfloat16_tEfNS_4arch4Sm80ELb1ELb0ELb1ELb0ELb0ELb0ELb1ELb0EEENS1_21CollectiveEpilogueFwdINS6_IJS8_S8_S9_EEENS6_IJNS7_ILi1EEESH_SH_EEESB_SD_Li128ELb0ELb1ELb0ELb0EEENS1_30DynamicPersistentTileSchedulerILi128ELi128ELb0ELb1ELb0EEEEEEEEEvNT_6ParamsE --------------------------
	.section	.text._ZN7cutlass13device_kernelIN5flash19enable_sm80_to_sm89INS1_16FlashAttnFwdSm80INS1_25CollectiveMainloopFwdSm80ILi4ELi1ELb0EN4cute5tupleIJNS5_1CILi128EEENS7_ILi64EEES8_EEELi128ENS_10bfloat16_tEfNS_4arch4Sm80ELb1ELb0ELb1ELb0ELb0ELb0ELb1ELb0EEENS1_21CollectiveEpilogueFwdINS6_IJS8_S8_S9_EEENS6_IJNS7_ILi1EEESH_SH_EEESB_SD_Li128ELb0ELb1ELb0ELb0EEENS1_30DynamicPersistentTileSchedulerILi128ELi128ELb0ELb1ELb0EEEEEEEEEvNT_6ParamsE,"ax",@progbits
	.align	128
.text._ZN7cutlass13device_kernelIN5flash19enable_sm80_to_sm89INS1_16FlashAttnFwdSm80INS1_25CollectiveMainloopFwdSm80ILi4ELi1ELb0EN4cute5tupleIJNS5_1CILi128EEENS7_ILi64EEES8_EEELi128ENS_10bfloat16_tEfNS_4arch4Sm80ELb1ELb0ELb1ELb0ELb0ELb0ELb1ELb0EEENS1_21CollectiveEpilogueFwdINS6_IJS8_S8_S9_EEENS6_IJNS7_ILi1EEESH_SH_EEESB_SD_Li128ELb0ELb1ELb0ELb0EEENS1_30DynamicPersistentTileSchedulerILi128ELi128ELb0ELb1ELb0EEEEEEEEEvNT_6ParamsE:
        .type           _ZN7cutlass13device_kernelIN5flash19enable_sm80_to_sm89INS1_16FlashAttnFwdSm80INS1_25CollectiveMainloopFwdSm80ILi4ELi1ELb0EN4cute5tupleIJNS5_1CILi128EEENS7_ILi64EEES8_EEELi128ENS_10bfloat16_tEfNS_4arch4Sm80ELb1ELb0ELb1ELb0ELb0ELb0ELb1ELb0EEENS1_21CollectiveEpilogueFwdINS6_IJS8_S8_S9_EEENS6_IJNS7_ILi1EEESH_SH_EEESB_SD_Li128ELb0ELb1ELb0ELb0EEENS1_30DynamicPersistentTileSchedulerILi128ELi128ELb0ELb1ELb0EEEEEEEEEvNT_6ParamsE,@function
        .size           _ZN7cutlass13device_kernelIN5flash19enable_sm80_to_sm89INS1_16FlashAttnFwdSm80INS1_25CollectiveMainloopFwdSm80ILi4ELi1ELb0EN4cute5tupleIJNS5_1CILi128EEENS7_ILi64EEES8_EEELi128ENS_10bfloat16_tEfNS_4arch4Sm80ELb1ELb0ELb1ELb0ELb0ELb0ELb1ELb0EEENS1_21CollectiveEpilogueFwdINS6_IJS8_S8_S9_EEENS6_IJNS7_ILi1EEESH_SH_EEESB_SD_Li128ELb0ELb1ELb0ELb0EEENS1_30DynamicPersistentTileSchedulerILi128ELi128ELb0ELb1ELb0EEEEEEEEEvNT_6ParamsE,(.L_x_33 - _ZN7cutlass13device_kernelIN5flash19enable_sm80_to_sm89INS1_16FlashAttnFwdSm80INS1_25CollectiveMainloopFwdSm80ILi4ELi1ELb0EN4cute5tupleIJNS5_1CILi128EEENS7_ILi64EEES8_EEELi128ENS_10bfloat16_tEfNS_4arch4Sm80ELb1ELb0ELb1ELb0ELb0ELb0ELb1ELb0EEENS1_21CollectiveEpilogueFwdINS6_IJS8_S8_S9_EEENS6_IJNS7_ILi1EEESH_SH_EEESB_SD_Li128ELb0ELb1ELb0ELb0EEENS1_30DynamicPersistentTileSchedulerILi128ELi128ELb0ELb1ELb0EEEEEEEEEvNT_6ParamsE)
        .other          _ZN7cutlass13device_kernelIN5flash19enable_sm80_to_sm89INS1_16FlashAttnFwdSm80INS1_25CollectiveMainloopFwdSm80ILi4ELi1ELb0EN4cute5tupleIJNS5_1CILi128EEENS7_ILi64EEES8_EEELi128ENS_10bfloat16_tEfNS_4arch4Sm80ELb1ELb0ELb1ELb0ELb0ELb0ELb1ELb0EEENS1_21CollectiveEpilogueFwdINS6_IJS8_S8_S9_EEENS6_IJNS7_ILi1EEESH_SH_EEESB_SD_Li128ELb0ELb1ELb0ELb0EEENS1_30DynamicPersistentTileSchedulerILi128ELi128ELb0ELb1ELb0EEEEEEEEEvNT_6ParamsE,@"STO_CUDA_ENTRY STV_DEFAULT"
_ZN7cutlass13device_kernelIN5flash19enable_sm80_to_sm89INS1_16FlashAttnFwdSm80INS1_25CollectiveMainloopFwdSm80ILi4ELi1ELb0EN4cute5tupleIJNS5_1CILi128EEENS7_ILi64EEES8_EEELi128ENS_10bfloat16_tEfNS_4arch4Sm80ELb1ELb0ELb1ELb0ELb0ELb0ELb1ELb0EEENS1_21CollectiveEpilogueFwdINS6_IJS8_S8_S9_EEENS6_IJNS7_ILi1EEESH_SH_EEESB_SD_Li128ELb0ELb1ELb0ELb0EEENS1_30DynamicPersistentTileSchedulerILi128ELi128ELb0ELb1ELb0EEEEEEEEEvNT_6ParamsE:
[----:B------:R-:W-:Y:S01]  /*0000*/  LDC R1, c[0x0][0x28] ;  /* 0x00000a00ff017b82 */ /* 0x000fe20000000800 */
[----:B------:R-:W-:Y:S05]  /*0010*/  EXIT ;  /* 0x000000000000794d */ /* 0x000fea0003800000 */
.L_x_15:
        /* <DEDUP_REMOVED lines=14> */
.L_x_33:


//--------------------- .text._ZN7cutlass13device_kernelIN5flash19enable_sm80_to_sm89INS1_16FlashAttnFwdSm80INS1_25CollectiveMainloopFwdSm80ILi4ELi1ELb0EN4cute5tupleIJNS5_1CILi128EEENS7_ILi64EEES8_EEELi128ENS_10bfloat16_tEfNS_4arch4Sm80ELb1ELb0ELb1ELb1ELb0ELb0ELb1ELb0EEENS1_21CollectiveEpilogueFwdINS6_IJS8_S8_S9_EEENS6_IJNS7_ILi1EEESH_SH_EEESB_SD_Li128ELb1ELb1ELb0ELb0EEENS1_19SingleTileSchedulerILb1ELb0ELb1ELi128EEEEEEEEEvNT_6ParamsE --------------------------
	.section	.text._ZN7cutlass13device_kernelIN5flash19enable_sm80_to_sm89INS1_16FlashAttnFwdSm80INS1_25CollectiveMainloopFwdSm80ILi4ELi1ELb0EN4cute5tupleIJNS5_1CILi128EEENS7_ILi64EEES8_EEELi128ENS_10bfloat16_tEfNS_4arch4Sm80ELb1ELb0ELb1ELb1ELb0ELb0ELb1ELb0EEENS1_21CollectiveEpilogueFwdINS6_IJS8_S8_S9_EEENS6_IJNS7_ILi1EEESH_SH_EEESB_SD_Li128ELb1ELb1ELb0ELb0EEENS1_19SingleTileSchedulerILb1ELb0ELb1ELi128EEEEEEEEEvNT_6ParamsE,"ax",@progbits
	.align	128
.text._ZN7cutlass13device_kernelIN5flash19enable_sm80_to_sm89INS1_16FlashAttnFwdSm80INS1_25CollectiveMainloopFwdSm80ILi4ELi1ELb0EN4cute5tupleIJNS5_1CILi128EEENS7_ILi64EEES8_EEELi128ENS_10bfloat16_tEfNS_4arch4Sm80ELb1ELb0ELb1ELb1ELb0ELb0ELb1ELb0EEENS1_21CollectiveEpilogueFwdINS6_IJS8_S8_S9_EEENS6_IJNS7_ILi1EEESH_SH_EEESB_SD_Li128ELb1ELb1ELb0ELb0EEENS1_19SingleTileSchedulerILb1ELb0ELb1ELi128EEEEEEEEEvNT_6ParamsE:
        .type           _ZN7cutlass13device_kernelIN5flash19enable_sm80_to_sm89INS1_16FlashAttnFwdSm80INS1_25CollectiveMainloopFwdSm80ILi4ELi1ELb0EN4cute5tupleIJNS5_1CILi128EEENS7_ILi64EEES8_EEELi128ENS_10bfloat16_tEfNS_4arch4Sm80ELb1ELb0ELb1ELb1ELb0ELb0ELb1ELb0EEENS1_21CollectiveEpilogueFwdINS6_IJS8_S8_S9_EEENS6_IJNS7_ILi1EEESH_SH_EEESB_SD_Li128ELb1ELb1ELb0ELb0EEENS1_19SingleTileSchedulerILb1ELb0ELb1ELi128EEEEEEEEEvNT_6ParamsE,@function
        .size           _ZN7cutlass13device_kernelIN5flash19enable_sm80_to_sm89INS1_16FlashAttnFwdSm80INS1_25CollectiveMainloopFwdSm80ILi4ELi1ELb0EN4cute5tupleIJNS5_1CILi128EEENS7_ILi64EEES8_EEELi128ENS_10bfloat16_tEfNS_4arch4Sm80ELb1ELb0ELb1ELb1ELb0ELb0ELb1ELb0EEENS1_21CollectiveEpilogueFwdINS6_IJS8_S8_S9_EEENS6_IJNS7_ILi1EEESH_SH_EEESB_SD_Li128ELb1ELb1ELb0ELb0EEENS1_19SingleTileSchedulerILb1ELb0ELb1ELi128EEEEEEEEEvNT_6ParamsE,(.L_x_34 - _ZN7cutlass13device_kernelIN5flash19enable_sm80_to_sm89INS1_16FlashAttnFwdSm80INS1_25CollectiveMainloopFwdSm80ILi4ELi1ELb0EN4cute5tupleIJNS5_1CILi128EEENS7_ILi64EEES8_EEELi128ENS_10bfloat16_tEfNS_4arch4Sm80ELb1ELb0ELb1ELb1ELb0ELb0ELb1ELb0EEENS1_21CollectiveEpilogueFwdINS6_IJS8_S8_S9_EEENS6_IJNS7_ILi1EEESH_SH_EEESB_SD_Li128ELb1ELb1ELb0ELb0EEENS1_19SingleTileSchedulerILb1ELb0ELb1ELi128EEEEEEEEEvNT_6ParamsE)
        .other          _ZN7cutlass13device_kernelIN5flash19enable_sm80_to_sm89INS1_16FlashAttnFwdSm80INS1_25CollectiveMainloopFwdSm80ILi4ELi1ELb0EN4cute5tupleIJNS5_1CILi128EEENS7_ILi64EEES8_EEELi128ENS_10bfloat16_tEfNS_4arch4Sm80ELb1ELb0ELb1ELb1ELb0ELb0ELb1ELb0EEENS1_21CollectiveEpilogueFwdINS6_IJS8_S8_S9_EEENS6_IJNS7_ILi1EEESH_SH_EEESB_SD_Li128ELb1ELb1ELb0ELb0EEENS1_19SingleTileSchedulerILb1ELb0ELb1ELi128EEEEEEEEEvNT_6ParamsE,@"STO_CUDA_ENTRY STV_DEFAULT"
_ZN7cutlass13device_kernelIN5flash19enable_sm80_to_sm89INS1_16FlashAttnFwdSm80INS1_25CollectiveMainloopFwdSm80ILi4ELi1ELb0EN4cute5tupleIJNS5_1CILi128EEENS7_ILi64EEES8_EEELi128ENS_10bfloat16_tEfNS_4arch4Sm80ELb1ELb0ELb1ELb1ELb0ELb0ELb1ELb0EEENS1_21CollectiveEpilogueFwdINS6_IJS8_S8_S9_EEENS6_IJNS7_ILi1EEESH_SH_EEESB_SD_Li128ELb1ELb1ELb0ELb0EEENS1_19SingleTileSchedulerILb1ELb0ELb1ELi128EEEEEEEEEvNT_6ParamsE:
[----:B------:R-:W-:Y:S01]  /*0000*/  LDC R1, c[0x0][0x28] ;  /* 0x00000a00ff017b82 */ /* 0x000fe20000000800 */
[----:B------:R-:W-:Y:S05]  /*0010*/  EXIT ;  /* 0x000000000000794d */ /* 0x000fea0003800000 */
.L_x_16:
        /* <DEDUP_REMOVED lines=14> */
.L_x_34:


//--------------------- .text._ZN7cutlass13device_kernelIN5flash19enable_sm80_to_sm89INS1_16FlashAttnFwdSm80INS1_25CollectiveMainloopFwdSm80ILi4ELi1ELb0EN4cute5tupleIJNS5_1CILi128EEENS7_ILi64EEES8_EEELi128ENS_10bfloat16_tEfNS_4arch4Sm80ELb1ELb0ELb1ELb1ELb0ELb1ELb1ELb0EEENS1_21CollectiveEpilogueFwdINS6_IJS8_S8_S9_EEENS6_IJNS7_ILi1EEESH_SH_EEESB_SD_Li128ELb1ELb1ELb0ELb0EEENS1_19SingleTileSchedulerILb1ELb0ELb1ELi128EEEEEEEEEvNT_6ParamsE --------------------------
	.section	.text._ZN7cutlass13device_kernelIN5flash19enable_sm80_to_sm89INS1_16FlashAttnFwdSm80INS1_25CollectiveMainloopFwdSm80ILi4ELi1ELb0EN4cute5tupleIJNS5_1CILi128EEENS7_ILi64EEES8_EEELi128ENS_10bfloat16_tEfNS_4arch4Sm80ELb1ELb0ELb1ELb1ELb0ELb1ELb1ELb0EEENS1_21CollectiveEpilogueFwdINS6_IJS8_S8_S9_EEENS6_IJNS7_ILi1EEESH_SH_EEESB_SD_Li128ELb1ELb1ELb0ELb0EEENS1_19SingleTileSchedulerILb1ELb0ELb1ELi128EEEEEEEEEvNT_6ParamsE,"ax",@progbits
	.align	128
.text._ZN7cutlass13device_kernelIN5flash19enable_sm80_to_sm89INS1_16FlashAttnFwdSm80INS1_25CollectiveMainloopFwdSm80ILi4ELi1ELb0EN4cute5tupleIJNS5_1CILi128EEENS7_ILi64EEES8_EEELi128ENS_10bfloat16_tEfNS_4arch4Sm80ELb1ELb0ELb1ELb1ELb0ELb1ELb1ELb0EEENS1_21CollectiveEpilogueFwdINS6_IJS8_S8_S9_EEENS6_IJNS7_ILi1EEESH_SH_EEESB_SD_Li128ELb1ELb1ELb0ELb0EEENS1_19SingleTileSchedulerILb1ELb0ELb1ELi128EEEEEEEEEvNT_6ParamsE:
        .type           _ZN7cutlass13device_kernelIN5flash19enable_sm80_to_sm89INS1_16FlashAttnFwdSm80INS1_25CollectiveMainloopFwdSm80ILi4ELi1ELb0EN4cute5tupleIJNS5_1CILi128EEENS7_ILi64EEES8_EEELi128ENS_10bfloat16_tEfNS_4arch4Sm80ELb1ELb0ELb1ELb1ELb0ELb1ELb1ELb0EEENS1_21CollectiveEpilogueFwdINS6_IJS8_S8_S9_EEENS6_IJNS7_ILi1EEESH_SH_EEESB_SD_Li128ELb1ELb1ELb0ELb0EEENS1_19SingleTileSchedulerILb1ELb0ELb1ELi128EEEEEEEEEvNT_6ParamsE,@function
        .size           _ZN7cutlass13device_kernelIN5flash19enable_sm80_to_sm89INS1_16FlashAttnFwdSm80INS1_25CollectiveMainloopFwdSm80ILi4ELi1ELb0EN4cute5tupleIJNS5_1CILi128EEENS7_ILi64EEES8_EEELi128ENS_10bfloat16_tEfNS_4arch4Sm80ELb1ELb0ELb1ELb1ELb0ELb1ELb1ELb0EEENS1_21CollectiveEpilogueFwdINS6_IJS8_S8_S9_EEENS6_IJNS7_ILi1EEESH_SH_EEESB_SD_Li128ELb1ELb1ELb0ELb0EEENS1_19SingleTileSchedulerILb1ELb0ELb1ELi128EEEEEEEEEvNT_6ParamsE,(.L_x_35 - _ZN7cutlass13device_kernelIN5flash19enable_sm80_to_sm89INS1_16FlashAttnFwdSm80INS1_25CollectiveMainloopFwdSm80ILi4ELi1ELb0EN4cute5tupleIJNS5_1CILi128EEENS7_ILi64EEES8_EEELi128ENS_10bfloat16_tEfNS_4arch4Sm80ELb1ELb0ELb1ELb1ELb0ELb1ELb1ELb0EEENS1_21CollectiveEpilogueFwdINS6_IJS8_S8_S9_EEENS6_IJNS7_ILi1EEESH_SH_EEESB_SD_Li128ELb1ELb1ELb0ELb0EEENS1_19SingleTileSchedulerILb1ELb0ELb1ELi128EEEEEEEEEvNT_6ParamsE)
        .other          _ZN7cutlass13device_kernelIN5flash19enable_sm80_to_sm89INS1_16FlashAttnFwdSm80INS1_25CollectiveMainloopFwdSm80ILi4ELi1ELb0EN4cute5tupleIJNS5_1CILi128EEENS7_ILi64EEES8_EEELi128ENS_10bfloat16_tEfNS_4arch4Sm80ELb1ELb0ELb1ELb1ELb0ELb1ELb1ELb0EEENS1_21CollectiveEpilogueFwdINS6_IJS8_S8_S9_EEENS6_IJNS7_ILi1EEESH_SH_EEESB_SD_Li128ELb1ELb1ELb0ELb0EEENS1_19SingleTileSchedulerILb1ELb0ELb1ELi128EEEEEEEEEvNT_6ParamsE,@"STO_CUDA_ENTRY STV_DEFAULT"
_ZN7cutlass13device_kernelIN5flash19enable_sm80_to_sm89INS1_16FlashAttnFwdSm80INS1_25CollectiveMainloopFwdSm80ILi4ELi1ELb0EN4cute5tupleIJNS5_1CILi128EEENS7_ILi64EEES8_EEELi128ENS_10bfloat16_tEfNS_4arch4Sm80ELb1ELb0ELb1ELb1ELb0ELb1ELb1ELb0EEENS1_21CollectiveEpilogueFwdINS6_IJS8_S8_S9_EEENS6_IJNS7_ILi1EEESH_SH_EEESB_SD_Li128ELb1ELb1ELb0ELb0EEENS1_19SingleTileSchedulerILb1ELb0ELb1ELi128EEEEEEEEEvNT_6ParamsE:
[----:B------:R-:W-:Y:S01]  /*0000*/  LDC R1, c[0x0][0x28] ;  /* 0x00000a00ff017b82 */ /* 0x000fe20000000800 */
[----:B------:R-:W-:Y:S05]  /*0010*/  EXIT ;  /* 0x000000000000794d */ /* 0x000fea0003800000 */
.L_x_17:
        /* <DEDUP_REMOVED lines=14> */
.L_x_35:


//--------------------- .nv.shared.reserved.0     --------------------------
	.section	.nv.shared.reserved.0,"aw",@nobits
	.weak		__nv_reservedSMEM_offset_0_alias
	.size		__nv_reservedSMEM_offset_0_alias, 0, 0
	.other		__nv_reservedSMEM_offset_0_alias,@"STO_CUDA_RESERVED_SHARED STV_DEFAULT"
__nv_reservedSMEM_offset_0_alias:
	.zero		0


//--------------------- .nv.global                --------------------------
	.section	.nv.global,"aw",@nobits
.nv.global:
	.type		_ZN74_INTERNAL_133b9422_38_flash_fwd_hdim128_bf16_softcap_sm80_cu_f3e6f9ee_32804cute1_E,@object
	.size		_ZN74_INTERNAL_133b9422_38_flash_fwd_hdim128_bf16_softcap_sm80_cu_f3e6f9ee_32804cute1_E,(_ZN74_INTERNAL_133b9422_38_flash_fwd_hdim128_bf16_softcap_sm80_cu_f3e6f9ee_32804cuda3std3__45__cpo6cbeginE - _ZN74_INTERNAL_133b9422_38_flash_fwd_hdim128_bf16_softcap_sm80_cu_f3e6f9ee_32804cute1_E)
_ZN74_INTERNAL_133b9422_38_flash_fwd_hdim128_bf16_softcap_sm80_cu_f3e6f9ee_32804cute1_E:
	.zero		1
	.type		_ZN74_INTERNAL_133b9422_38_flash_fwd_hdim128_bf16_softcap_sm80_cu_f3e6f9ee_32804cuda3std3__45__cpo6cbeginE,@object
	.size		_ZN74_INTERNAL_133b9422_38_flash_fwd_hdim128_bf16_softcap_sm80_cu_f3e6f9ee_32804cuda3std3__45__cpo6cbeginE,(_ZN74_INTERNAL_133b9422_38_flash_fwd_hdim128_bf16_softcap_sm80_cu_f3e6f9ee_32804cuda3std3__48in_placeE - _ZN74_INTERNAL_133b9422_38_flash_fwd_hdim128_bf16_softcap_sm80_cu_f3e6f9ee_32804cuda3std3__45__cpo6cbeginE)
_ZN74_INTERNAL_133b9422_38_flash_fwd_hdim128_bf16_softcap_sm80_cu_f3e6f9ee_32804cuda3std3__45__cpo6cbeginE:
	.zero		1
	.type		_ZN74_INTERNAL_133b9422_38_flash_fwd_hdim128_bf16_softcap_sm80_cu_f3e6f9ee_32804cuda3std3__48in_placeE,@object
	.size		_ZN74_INTERNAL_133b9422_38_flash_fwd_hdim128_bf16_softcap_sm80_cu_f3e6f9ee_32804cuda3std3__48in_placeE,(_ZN74_INTERNAL_133b9422_38_flash_fwd_hdim128_bf16_softcap_sm80_cu_f3e6f9ee_32804cuda3std6ranges3__45__cpo9iter_moveE - _ZN74_INTERNAL_133b9422_38_flash_fwd_hdim128_bf16_softcap_sm80_cu_f3e6f9ee_32804cuda3std3__48in_placeE)
_ZN74_INTERNAL_133b9422_38_flash_fwd_hdim128_bf16_softcap_sm80_cu_f3e6f9ee_32804cuda3std3__48in_placeE:
	.zero		1
	.type		_ZN74_INTERNAL_133b9422_38_flash_fwd_hdim128_bf16_softcap_sm80_cu_f3e6f9ee_32804cuda3std6ranges3__45__cpo9iter_moveE,@object
	.size		_ZN74_INTERNAL_133b9422_38_flash_fwd_hdim128_bf16_softcap_sm80_cu_f3e6f9ee_32804cuda3std6ranges3__45__cpo9iter_moveE,(_ZN74_INTERNAL_133b9422_38_flash_fwd_hdim128_bf16_softcap_sm80_cu_f3e6f9ee_32804cuda3std3__45__cpo5beginE - _ZN74_INTERNAL_133b9422_38_flash_fwd_hdim128_bf16_softcap_sm80_cu_f3e6f9ee_32804cuda3std6ranges3__45__cpo9iter_moveE)
_ZN74_INTERNAL_133b9422_38_flash_fwd_hdim128_bf16_softcap_sm80_cu_f3e6f9ee_32804cuda3std6ranges3__45__cpo9iter_moveE:
	.zero		1
	.type		_ZN74_INTERNAL_133b9422_38_flash_fwd_hdim128_bf16_softcap_sm80_cu_f3e6f9ee_32804cuda3std3__45__cpo5beginE,@object
	.size		_ZN74_INTERNAL_133b9422_38_flash_fwd_hdim128_bf16_softcap_sm80_cu_f3e6f9ee_32804cuda3std3__45__cpo5beginE,(_ZN74_INTERNAL_133b9422_38_flash_fwd_hdim128_bf16_softcap_sm80_cu_f3e6f9ee_32804cuda3std3__476_GLOBAL__N__133b9422_38_flash_fwd_hdim128_bf16_softcap_sm80_cu_f3e6f9ee_32806ignoreE - _ZN74_INTERNAL_133b9422_38_flash_fwd_hdim128_bf16_softcap_sm80_cu_f3e6f9ee_32804cuda3std3__45__cpo5beginE)
_ZN74_INTERNAL_133b9422_38_flash_fwd_hdim128_bf16_softcap_sm80_cu_f3e6f9ee_32804cuda3std3__45__cpo5beginE:
	.zero		1
	.type		_ZN74_INTERNAL_133b9422_38_flash_fwd_hdim128_bf16_softcap_sm80_cu_f3e6f9ee_32804cuda3std3__476_GLOBAL__N__133b9422_38_flash_fwd_hdim128_bf16_softcap_sm80_cu_f3e6f9ee_32806ignoreE,@object
	.size		_ZN74_INTERNAL_133b9422_38_flash_fwd_hdim128_bf16_softcap_sm80_cu_f3e6f9ee_32804cuda3std3__476_GLOBAL__N__133b9422_38_flash_fwd_hdim128_bf16_softcap_sm80_cu_f3e6f9ee_32806ignoreE,(_ZN74_INTERNAL_133b9422_38_flash_fwd_hdim128_bf16_softcap_sm80_cu_f3e6f9ee_32804cute7productE - _ZN74_INTERNAL_133b9422_38_flash_fwd_hdim128_bf16_softcap_sm80_cu_f3e6f9ee_32804cuda3std3__476_GLOBAL__N__133b9422_38_flash_fwd_hdim128_bf16_softcap_sm80_cu_f3e6f9ee_32806ignoreE)
_ZN74_INTERNAL_133b9422_38_flash_fwd_hdim128_bf16_softcap_sm80_cu_f3e6f9ee_32804cuda3std3__476_GLOBAL__N__133b9422_38_flash_fwd_hdim128_bf16_softcap_sm80_cu_f3e6f9ee_32806ignoreE:
	.zero		1
	.type		_ZN74_INTERNAL_133b9422_38_flash_fwd_hdim128_bf16_softcap_sm80_cu_f3e6f9ee_32804cute7productE,@object
	.size		_ZN74_INTERNAL_133b9422_38_flash_fwd_hdim128_bf16_softcap_sm80_cu_f3e6f9ee_32804cute7productE,(_ZN74_INTERNAL_133b9422_38_flash_fwd_hdim128_bf16_softcap_sm80_cu_f3e6f9ee_32804cuda3std3__45__cpo3endE - _ZN74_INTERNAL_133b9422_38_flash_fwd_hdim128_bf16_softcap_sm80_cu_f3e6f9ee_32804cute7productE)
_ZN74_INTERNAL_133b9422_38_flash_fwd_hdim128_bf16_softcap_sm80_cu_f3e6f9ee_32804cute7productE:
	.zero		1
	.type		_ZN74_INTERNAL_133b9422_38_flash_fwd_hdim128_bf16_softcap_sm80_cu_f3e6f9ee_32804cuda3std3__45__cpo3endE,@object
	.size		_ZN74_INTERNAL_133b9422_38_flash_fwd_hdim128_bf16_softcap_sm80_cu_f3e6f9ee_32804cuda3std3__45__cpo3endE,(_ZN74_INTERNAL_133b9422_38_flash_fwd_hdim128_bf16_softcap_sm80_cu_f3e6f9ee_32804cuda3std3__419piecewise_constructE - _ZN74_INTERNAL_133b9422_38_flash_fwd_hdim128_bf16_softcap_sm80_cu_f3e6f9ee_32804cuda3std3__45__cpo3endE)
_ZN74_INTERNAL_133b9422_38_flash_fwd_hdim128_bf16_softcap_sm80_cu_f3e6f9ee_32804cuda3std3__45__cpo3endE:
	.zero		1
	.type		_ZN74_INTERNAL_133b9422_38_flash_fwd_hdim128_bf16_softcap_sm80_cu_f3e6f9ee_32804cuda3std3__419piecewise_constructE,@object
	.size		_ZN74_INTERNAL_133b9422_38_flash_fwd_hdim128_bf16_softcap_sm80_cu_f3e6f9ee_32804cuda3std3__419piecewise_constructE,(_ZN74_INTERNAL_133b9422_38_flash_fwd_hdim128_bf16_softcap_sm80_cu_f3e6f9ee_32804cuda3std3__45__cpo4cendE - _ZN74_INTERNAL_133b9422_38_flash_fwd_hdim128_bf16_softcap_sm80_cu_f3e6f9ee_32804cuda3std3__419piecewise_constructE)
_ZN74_INTERNAL_133b9422_38_flash_fwd_hdim128_bf16_softcap_sm80_cu_f3e6f9ee_32804cuda3std3__419piecewise_constructE:
	.zero		1
	.type		_ZN74_INTERNAL_133b9422_38_flash_fwd_hdim128_bf16_softcap_sm80_cu_f3e6f9ee_32804cuda3std3__45__cpo4cendE,@object
	.size		_ZN74_INTERNAL_133b9422_38_flash_fwd_hdim128_bf16_softcap_sm80_cu_f3e6f9ee_32804cuda3std3__45__cpo4cendE,(_ZN74_INTERNAL_133b9422_38_flash_fwd_hdim128_bf16_softcap_sm80_cu_f3e6f9ee_32804cuda3std6ranges3__45__cpo4swapE - _ZN74_INTERNAL_133b9422_38_flash_fwd_hdim128_bf16_softcap_sm80_cu_f3e6f9ee_32804cuda3std3__45__cpo4cendE)
_ZN74_INTERNAL_133b9422_38_flash_fwd_hdim128_bf16_softcap_sm80_cu_f3e6f9ee_32804cuda3std3__45__cpo4cendE:
	.zero		1
	.type		_ZN74_INTERNAL_133b9422_38_flash_fwd_hdim128_bf16_softcap_sm80_cu_f3e6f9ee_32804cuda3std6ranges3__45__cpo4swapE,@object
	.size		_ZN74_INTERNAL_133b9422_38_flash_fwd_hdim128_bf16_softcap_sm80_cu_f3e6f9ee_32804cuda3std6ranges3__45__cpo4swapE,(.L_7 - _ZN74_INTERNAL_133b9422_38_flash_fwd_hdim128_bf16_softcap_sm80_cu_f3e6f9ee_32804cuda3std6ranges3__45__cpo4swapE)
_ZN74_INTERNAL_133b9422_38_flash_fwd_hdim128_bf16_softcap_sm80_cu_f3e6f9ee_32804cuda3std6ranges3__45__cpo4swapE:
	.zero		1
.L_7:


//--------------------- .nv.constant0._ZN7cutlass13device_kernelIN5flash19enable_sm80_to_sm89INS1_16FlashAttnFwdSm80INS1_25CollectiveMainloopFwdSm80ILi8ELi1ELb1EN4cute5tupleIJNS5_1CILi128EEES8_S8_EEELi128ENS_10bfloat16_tEfNS_4arch4Sm80ELb0ELb0ELb1ELb0ELb0ELb0ELb1ELb0EEENS1_21CollectiveEpilogueFwdIS9_NS6_IJNS7_ILi1EEESF_SF_EEESA_SC_Li256ELb0ELb1ELb0ELb0EEENS1_19SingleTileSchedulerILb0ELb0ELb1ELi128EEEEEEEEEvNT_6ParamsE --------------------------
	.section	.nv.constant0._ZN7cutlass13device_kernelIN5flash19enable_sm80_to_sm89INS1_16FlashAttnFwdSm80INS1_25CollectiveMainloopFwdSm80ILi8ELi1ELb1EN4cute5tupleIJNS5_1CILi128EEES8_S8_EEELi128ENS_10bfloat16_tEfNS_4arch4Sm80ELb0ELb0ELb1ELb0ELb0ELb0ELb1ELb0EEENS1_21CollectiveEpilogueFwdIS9_NS6_IJNS7_ILi1EEESF_SF_EEESA_SC_Li256ELb0ELb1ELb0ELb0EEENS1_19SingleTileSchedulerILb0ELb0ELb1ELi128EEEEEEEEEvNT_6ParamsE,"a",@progbits
	.sectionflags	@""
	.align	4
.nv.constant0._ZN7cutlass13device_kernelIN5flash19enable_sm80_to_sm89INS1_16FlashAttnFwdSm80INS1_25CollectiveMainloopFwdSm80ILi8ELi1ELb1EN4cute5tupleIJNS5_1CILi128EEES8_S8_EEELi128ENS_10bfloat16_tEfNS_4arch4Sm80ELb0ELb0ELb1ELb0ELb0ELb0ELb1ELb0EEENS1_21CollectiveEpilogueFwdIS9_NS6_IJNS7_ILi1EEESF_SF_EEESA_SC_Li256ELb0ELb1ELb0ELb0EEENS1_19SingleTileSchedulerILb0ELb0ELb1ELi128EEEEEEEEEvNT_6ParamsE:
	.zero		1576


//--------------------- .nv.constant0._ZN7cutlass13device_kernelIN5flash19enable_sm80_to_sm89INS1_16FlashAttnFwdSm80INS1_25CollectiveMainloopFwdSm80ILi8ELi1ELb1EN4cute5tupleIJNS5_1CILi128EEES8_S8_EEELi128ENS_10bfloat16_tEfNS_4arch4Sm80ELb0ELb0ELb1ELb1ELb0ELb0ELb1ELb0EEENS1_21CollectiveEpilogueFwdIS9_NS6_IJNS7_ILi1EEESF_SF_EEESA_SC_Li256ELb1ELb1ELb0ELb0EEENS1_19SingleTileSchedulerILb1ELb0ELb1ELi128EEEEEEEEEvNT_6ParamsE --------------------------
	.section	.nv.constant0._ZN7cutlass13device_kernelIN5flash19enable_sm80_to_sm89INS1_16FlashAttnFwdSm80INS1_25CollectiveMainloopFwdSm80ILi8ELi1ELb1EN4cute5tupleIJNS5_1CILi128EEES8_S8_EEELi128ENS_10bfloat16_tEfNS_4arch4Sm80ELb0ELb0ELb1ELb1ELb0ELb0ELb1ELb0EEENS1_21CollectiveEpilogueFwdIS9_NS6_IJNS7_ILi1EEESF_SF_EEESA_SC_Li256ELb1ELb1ELb0ELb0EEENS1_19SingleTileSchedulerILb1ELb0ELb1ELi128EEEEEEEEEvNT_6ParamsE,"a",@progbits
	.sectionflags	@""
	.align	4
.nv.constant0._ZN7cutlass13device_kernelIN5flash19enable_sm80_to_sm89INS1_16FlashAttnFwdSm80INS1_25CollectiveMainloopFwdSm80ILi8ELi1ELb1EN4cute5tupleIJNS5_1CILi128EEES8_S8_EEELi128ENS_10bfloat16_tEfNS_4arch4Sm80ELb0ELb0ELb1ELb1ELb0ELb0ELb1ELb0EEENS1_21CollectiveEpilogueFwdIS9_NS6_IJNS7_ILi1EEESF_SF_EEESA_SC_Li256ELb1ELb1ELb0ELb0EEENS1_19SingleTileSchedulerILb1ELb0ELb1ELi128EEEEEEEEEvNT_6ParamsE:
	.zero		1576


//--------------------- .nv.constant0._ZN7cutlass13device_kernelIN5flash19enable_sm80_to_sm89INS1_16FlashAttnFwdSm80INS1_25CollectiveMainloopFwdSm80ILi8ELi1ELb1EN4cute5tupleIJNS5_1CILi128EEES8_S8_EEELi128ENS_10bfloat16_tEfNS_4arch4Sm80ELb0ELb0ELb1ELb1ELb0ELb1ELb1ELb0EEENS1_21CollectiveEpilogueFwdIS9_NS6_IJNS7_ILi1EEESF_SF_EEESA_SC_Li256ELb1ELb1ELb0ELb0EEENS1_19SingleTileSchedulerILb1ELb0ELb1ELi128EEEEEEEEEvNT_6ParamsE --------------------------
	.section	.nv.constant0._ZN7cutlass13device_kernelIN5flash19enable_sm80_to_sm89INS1_16FlashAttnFwdSm80INS1_25CollectiveMainloopFwdSm80ILi8ELi1ELb1EN4cute5tupleIJNS5_1CILi128EEES8_S8_EEELi128ENS_10bfloat16_tEfNS_4arch4Sm80ELb0ELb0ELb1ELb1ELb0ELb1ELb1ELb0EEENS1_21CollectiveEpilogueFwdIS9_NS6_IJNS7_ILi1EEESF_SF_EEESA_SC_Li256ELb1ELb1ELb0ELb0EEENS1_19SingleTileSchedulerILb1ELb0ELb1ELi128EEEEEEEEEvNT_6ParamsE,"a",@progbits
	.sectionflags	@""
	.align	4
.nv.constant0._ZN7cutlass13device_kernelIN5flash19enable_sm80_to_sm89INS1_16FlashAttnFwdSm80INS1_25CollectiveMainloopFwdSm80ILi8ELi1ELb1EN4cute5tupleIJNS5_1CILi128EEES8_S8_EEELi128ENS_10bfloat16_tEfNS_4arch4Sm80ELb0ELb0ELb1ELb1ELb0ELb1ELb1ELb0EEENS1_21CollectiveEpilogueFwdIS9_NS6_IJNS7_ILi1EEESF_SF_EEESA_SC_Li256ELb1ELb1ELb0ELb0EEENS1_19SingleTileSchedulerILb1ELb0ELb1ELi128EEEEEEEEEvNT_6ParamsE:
	.zero		1576


//--------------------- .nv.constant0._ZN7cutlass13device_kernelIN5flash19enable_sm80_to_sm89INS1_16FlashAttnFwdSm80INS1_25CollectiveMainloopFwdSm80ILi8ELi1ELb1EN4cute5tupleIJNS5_1CILi128EEENS7_ILi96EEES8_EEELi128ENS_10bfloat16_tEfNS_4arch4Sm80ELb0ELb1ELb1ELb0ELb0ELb0ELb1ELb0EEENS1_21CollectiveEpilogueFwdINS6_IJS8_S8_S9_EEENS6_IJNS7_ILi1EEESH_SH_EEESB_SD_Li256ELb0ELb1ELb0ELb0EEENS1_19SingleTileSchedulerILb0ELb0ELb1ELi128EEEEEEEEEvNT_6ParamsE --------------------------
	.section	.nv.constant0._ZN7cutlass13device_kernelIN5flash19enable_sm80_to_sm89INS1_16FlashAttnFwdSm80INS1_25CollectiveMainloopFwdSm80ILi8ELi1ELb1EN4cute5tupleIJNS5_1CILi128EEENS7_ILi96EEES8_EEELi128ENS_10bfloat16_tEfNS_4arch4Sm80ELb0ELb1ELb1ELb0ELb0ELb0ELb1ELb0EEENS1_21CollectiveEpilogueFwdINS6_IJS8_S8_S9_EEENS6_IJNS7_ILi1EEESH_SH_EEESB_SD_Li256ELb0ELb1ELb0ELb0EEENS1_19SingleTileSchedulerILb0ELb0ELb1ELi128EEEEEEEEEvNT_6ParamsE,"a",@progbits
	.sectionflags	@""
	.align	4
.nv.constant0._ZN7cutlass13device_kernelIN5flash19enable_sm80_to_sm89INS1_16FlashAttnFwdSm80INS1_25CollectiveMainloopFwdSm80ILi8ELi1ELb1EN4cute5tupleIJNS5_1CILi128EEENS7_ILi96EEES8_EEELi128ENS_10bfloat16_tEfNS_4arch4Sm80ELb0ELb1ELb1ELb0ELb0ELb0ELb1ELb0EEENS1_21CollectiveEpilogueFwdINS6_IJS8_S8_S9_EEENS6_IJNS7_ILi1EEESH_SH_EEESB_SD_Li256ELb0ELb1ELb0ELb0EEENS1_19SingleTileSchedulerILb0ELb0ELb1ELi128EEEEEEEEEvNT_6ParamsE:
	.zero		1576


//--------------------- .nv.constant0._ZN7cutlass13device_kernelIN5flash19enable_sm80_to_sm89INS1_16FlashAttnFwdSm80INS1_25CollectiveMainloopFwdSm80ILi8ELi1ELb1EN4cute5tupleIJNS5_1CILi128EEENS7_ILi96EEES8_EEELi128ENS_10bfloat16_tEfNS_4arch4Sm80ELb0ELb1ELb1ELb1ELb0ELb0ELb1ELb0EEENS1_21CollectiveEpilogueFwdINS6_IJS8_S8_S9_EEENS6_IJNS7_ILi1EEESH_SH_EEESB_SD_Li256ELb1ELb1ELb0ELb0EEENS1_19SingleTileSchedulerILb1ELb0ELb1ELi128EEEEEEEEEvNT_6ParamsE --------------------------
	.section	.nv.constant0._ZN7cutlass13device_kernelIN5flash19enable_sm80_to_sm89INS1_16FlashAttnFwdSm80INS1_25CollectiveMainloopFwdSm80ILi8ELi1ELb1EN4cute5tupleIJNS5_1CILi128EEENS7_ILi96EEES8_EEELi128ENS_10bfloat16_tEfNS_4arch4Sm80ELb0ELb1ELb1ELb1ELb0ELb0ELb1ELb0EEENS1_21CollectiveEpilogueFwdINS6_IJS8_S8_S9_EEENS6_IJNS7_ILi1EEESH_SH_EEESB_SD_Li256ELb1ELb1ELb0ELb0EEENS1_19SingleTileSchedulerILb1ELb0ELb1ELi128EEEEEEEEEvNT_6ParamsE,"a",@progbits
	.sectionflags	@""
	.align	4
.nv.constant0._ZN7cutlass13device_kernelIN5flash19enable_sm80_to_sm89INS1_16FlashAttnFwdSm80INS1_25CollectiveMainloopFwdSm80ILi8ELi1ELb1EN4cute5tupleIJNS5_1CILi128EEENS7_ILi96EEES8_EEELi128ENS_10bfloat16_tEfNS_4arch4Sm80ELb0ELb1ELb1ELb1ELb0ELb0ELb1ELb0EEENS1_21CollectiveEpilogueFwdINS6_IJS8_S8_S9_EEENS6_IJNS7_ILi1EEESH_SH_EEESB_SD_Li256ELb1ELb1ELb0ELb0EEENS1_19SingleTileSchedulerILb1ELb0ELb1ELi128EEEEEEEEEvNT_6ParamsE:
	.zero		1576


//--------------------- .nv.constant0._ZN7cutlass13device_kernelIN5flash19enable_sm80_to_sm89INS1_16FlashAttnFwdSm80INS1_25CollectiveMainloopFwdSm80ILi8ELi1ELb1EN4cute5tupleIJNS5_1CILi128EEENS7_ILi96EEES8_EEELi128ENS_10bfloat16_tEfNS_4arch4Sm80ELb0ELb1ELb1ELb1ELb0ELb1ELb1ELb0EEENS1_21CollectiveEpilogueFwdINS6_IJS8_S8_S9_EEENS6_IJNS7_ILi1EEESH_SH_EEESB_SD_Li256ELb1ELb1ELb0ELb0EEENS1_19SingleTileSchedulerILb1ELb0ELb1ELi128EEEEEEEEEvNT_6ParamsE --------------------------
	.section	.nv.constant0._ZN7cutlass13device_kernelIN5flash19enable_sm80_to_sm89INS1_16FlashAttnFwdSm80INS1_25CollectiveMainloopFwdSm80ILi8ELi1ELb1EN4cute5tupleIJNS5_1CILi128EEENS7_ILi96EEES8_EEELi128ENS_10bfloat16_tEfNS_4arch4Sm80ELb0ELb1ELb1ELb1ELb0ELb1ELb1ELb0EEENS1_21CollectiveEpilogueFwdINS6_IJS8_S8_S9_EEENS6_IJNS7_ILi1EEESH_SH_EEESB_SD_Li256ELb1ELb1ELb0ELb0EEENS1_19SingleTileSchedulerILb1ELb0ELb1ELi128EEEEEEEEEvNT_6ParamsE,"a",@progbits
	.sectionflags	@""
	.align	4
.nv.constant0._ZN7cutlass13device_kernelIN5flash19enable_sm80_to_sm89INS1_16FlashAttnFwdSm80INS1_25CollectiveMainloopFwdSm80ILi8ELi1ELb1EN4cute5tupleIJNS5_1CILi128EEENS7_ILi96EEES8_EEELi128ENS_10bfloat16_tEfNS_4arch4Sm80ELb0ELb1ELb1ELb1ELb0ELb1ELb1ELb0EEENS1_21CollectiveEpilogueFwdINS6_IJS8_S8_S9_EEENS6_IJNS7_ILi1EEESH_SH_EEESB_SD_Li256ELb1ELb1ELb0ELb0EEENS1_19SingleTileSchedulerILb1ELb0ELb1ELi128EEEEEEEEEvNT_6ParamsE:
	.zero		1576


//--------------------- .nv.constant0._ZN7cutlass13device_kernelIN5flash19enable_sm80_to_sm89INS1_16FlashAttnFwdSm80INS1_25CollectiveMainloopFwdSm80ILi8ELi1ELb1EN4cute5tupleIJNS5_1CILi128EEES8_S8_EEELi128ENS_10bfloat16_tEfNS_4arch4Sm80ELb1ELb0ELb1ELb0ELb0ELb0ELb1ELb0EEENS1_21CollectiveEpilogueFwdIS9_NS6_IJNS7_ILi1EEESF_SF_EEESA_SC_Li256ELb0ELb1ELb0ELb0EEENS1_30DynamicPersistentTileSchedulerILi256ELi256ELb0ELb1ELb0EEEEEEEEEvNT_6ParamsE --------------------------
	.section	.nv.constant0._ZN7cutlass13device_kernelIN5flash19enable_sm80_to_sm89INS1_16FlashAttnFwdSm80INS1_25CollectiveMainloopFwdSm80ILi8ELi1ELb1EN4cute5tupleIJNS5_1CILi128EEES8_S8_EEELi128ENS_10bfloat16_tEfNS_4arch4Sm80ELb1ELb0ELb1ELb0ELb0ELb0ELb1ELb0EEENS1_21CollectiveEpilogueFwdIS9_NS6_IJNS7_ILi1EEESF_SF_EEESA_SC_Li256ELb0ELb1ELb0ELb0EEENS1_30DynamicPersistentTileSchedulerILi256ELi256ELb0ELb1ELb0EEEEEEEEEvNT_6ParamsE,"a",@progbits
	.sectionflags	@""
	.align	4
.nv.constant0._ZN7cutlass13device_kernelIN5flash19enable_sm80_to_sm89INS1_16FlashAttnFwdSm80INS1_25CollectiveMainloopFwdSm80ILi8ELi1ELb1EN4cute5tupleIJNS5_1CILi128EEES8_S8_EEELi128ENS_10bfloat16_tEfNS_4arch4Sm80ELb1ELb0ELb1ELb0ELb0ELb0ELb1ELb0EEENS1_21CollectiveEpilogueFwdIS9_NS6_IJNS7_ILi1EEESF_SF_EEESA_SC_Li256ELb0ELb1ELb0ELb0EEENS1_30DynamicPersistentTileSchedulerILi256ELi256ELb0ELb1ELb0EEEEEEEEEvNT_6ParamsE:
	.zero		1592


//--------------------- .nv.constant0._ZN7cutlass13device_kernelIN5flash19enable_sm80_to_sm89INS1_16FlashAttnFwdSm80INS1_25CollectiveMainloopFwdSm80ILi8ELi1ELb1EN4cute5tupleIJNS5_1CILi128EEES8_S8_EEELi128ENS_10bfloat16_tEfNS_4arch4Sm80ELb1ELb0ELb1ELb1ELb0ELb0ELb1ELb0EEENS1_21CollectiveEpilogueFwdIS9_NS6_IJNS7_ILi1EEESF_SF_EEESA_SC_Li256ELb1ELb1ELb0ELb0EEENS1_19SingleTileSchedulerILb1ELb0ELb1ELi128EEEEEEEEEvNT_6ParamsE --------------------------
	.section	.nv.constant0._ZN7cutlass13device_kernelIN5flash19enable_sm80_to_sm89INS1_16FlashAttnFwdSm80INS1_25CollectiveMainloopFwdSm80ILi8ELi1ELb1EN4cute5tupleIJNS5_1CILi128EEES8_S8_EEELi128ENS_10bfloat16_tEfNS_4arch4Sm80ELb1ELb0ELb1ELb1ELb0ELb0ELb1ELb0EEENS1_21CollectiveEpilogueFwdIS9_NS6_IJNS7_ILi1EEESF_SF_EEESA_SC_Li256ELb1ELb1ELb0ELb0EEENS1_19SingleTileSchedulerILb1ELb0ELb1ELi128EEEEEEEEEvNT_6ParamsE,"a",@progbits
	.sectionflags	@""
	.align	4
.nv.constant0._ZN7cutlass13device_kernelIN5flash19enable_sm80_to_sm89INS1_16FlashAttnFwdSm80INS1_25CollectiveMainloopFwdSm80ILi8ELi1ELb1EN4cute5tupleIJNS5_1CILi128EEES8_S8_EEELi128ENS_10bfloat16_tEfNS_4arch4Sm80ELb1ELb0ELb1ELb1ELb0ELb0ELb1ELb0EEENS1_21CollectiveEpilogueFwdIS9_NS6_IJNS7_ILi1EEESF_SF_EEESA_SC_Li256ELb1ELb1ELb0ELb0EEENS1_19SingleTileSchedulerILb1ELb0ELb1ELi128EEEEEEEEEvNT_6ParamsE:
	.zero		1576


//--------------------- .nv.constant0._ZN7cutlass13device_kernelIN5flash19enable_sm80_to_sm89INS1_16FlashAttnFwdSm80INS1_25CollectiveMainloopFwdSm80ILi8ELi1ELb1EN4cute5tupleIJNS5_1CILi128EEES8_S8_EEELi128ENS_10bfloat16_tEfNS_4arch4Sm80ELb1ELb0ELb1ELb1ELb0ELb1ELb1ELb0EEENS1_21CollectiveEpilogueFwdIS9_NS6_IJNS7_ILi1EEESF_SF_EEESA_SC_Li256ELb1ELb1ELb0ELb0EEENS1_19SingleTileSchedulerILb1ELb0ELb1ELi128EEEEEEEEEvNT_6ParamsE --------------------------
	.section	.nv.constant0._ZN7cutlass13device_kernelIN5flash19enable_sm80_to_sm89INS1_16FlashAttnFwdSm80INS1_25CollectiveMainloopFwdSm80ILi8ELi1ELb1EN4cute5tupleIJNS5_1CILi128EEES8_S8_EEELi128ENS_10bfloat16_tEfNS_4arch4Sm80ELb1ELb0ELb1ELb1ELb0ELb1ELb1ELb0EEENS1_21CollectiveEpilogueFwdIS9_NS6_IJNS7_ILi1EEESF_SF_EEESA_SC_Li256ELb1ELb1ELb0ELb0EEENS1_19SingleTileSchedulerILb1ELb0ELb1ELi128EEEEEEEEEvNT_6ParamsE,"a",@progbits
	.sectionflags	@""
	.align	4
.nv.constant0._ZN7cutlass13device_kernelIN5flash19enable_sm80_to_sm89INS1_16FlashAttnFwdSm80INS1_25CollectiveMainloopFwdSm80ILi8ELi1ELb1EN4cute5tupleIJNS5_1CILi128EEES8_S8_EEELi128ENS_10bfloat16_tEfNS_4arch4Sm80ELb1ELb0ELb1ELb1ELb0ELb1ELb1ELb0EEENS1_21CollectiveEpilogueFwdIS9_NS6_IJNS7_ILi1EEESF_SF_EEESA_SC_Li256ELb1ELb1ELb0ELb0EEENS1_19SingleTileSchedulerILb1ELb0ELb1ELi128EEEEEEEEEvNT_6ParamsE:
	.zero		1576


//--------------------- .nv.constant0._ZN7cutlass13device_kernelIN5flash19enable_sm80_to_sm89INS1_16FlashAttnFwdSm80INS1_25CollectiveMainloopFwdSm80ILi4ELi1ELb0EN4cute5tupleIJNS5_1CILi128EEENS7_ILi64EEES8_EEELi128ENS_10bfloat16_tEfNS_4arch4Sm80ELb0ELb0ELb1ELb0ELb0ELb0ELb1ELb0EEENS1_21CollectiveEpilogueFwdINS6_IJS8_S8_S9_EEENS6_IJNS7_ILi1EEESH_SH_EEESB_SD_Li128ELb0ELb1ELb0ELb0EEENS1_19SingleTileSchedulerILb0ELb0ELb1ELi128EEEEEEEEEvNT_6ParamsE --------------------------
	.section	.nv.constant0._ZN7cutlass13device_kernelIN5flash19enable_sm80_to_sm89INS1_16FlashAttnFwdSm80INS1_25CollectiveMainloopFwdSm80ILi4ELi1ELb0EN4cute5tupleIJNS5_1CILi128EEENS7_ILi64EEES8_EEELi128ENS_10bfloat16_tEfNS_4arch4Sm80ELb0ELb0ELb1ELb0ELb0ELb0ELb1ELb0EEENS1_21CollectiveEpilogueFwdINS6_IJS8_S8_S9_EEENS6_IJNS7_ILi1EEESH_SH_EEESB_SD_Li128ELb0ELb1ELb0ELb0EEENS1_19SingleTileSchedulerILb0ELb0ELb1ELi128EEEEEEEEEvNT_6ParamsE,"a",@progbits
	.sectionflags	@""
	.align	4
.nv.constant0._ZN7cutlass13device_kernelIN5flash19enable_sm80_to_sm89INS1_16FlashAttnFwdSm80INS1_25CollectiveMainloopFwdSm80ILi4ELi1ELb0EN4cute5tupleIJNS5_1CILi128EEENS7_ILi64EEES8_EEELi128ENS_10bfloat16_tEfNS_4arch4Sm80ELb0ELb0ELb1ELb0ELb0ELb0ELb1ELb0EEENS1_21CollectiveEpilogueFwdINS6_IJS8_S8_S9_EEENS6_IJNS7_ILi1EEESH_SH_EEESB_SD_Li128ELb0ELb1ELb0ELb0EEENS1_19SingleTileSchedulerILb0ELb0ELb1ELi128EEEEEEEEEvNT_6ParamsE:
	.zero		1576


//--------------------- .nv.constant0._ZN7cutlass13device_kernelIN5flash19enable_sm80_to_sm89INS1_16FlashAttnFwdSm80INS1_25CollectiveMainloopFwdSm80ILi4ELi1ELb0EN4cute5tupleIJNS5_1CILi128EEENS7_ILi64EEES8_EEELi128ENS_10bfloat16_tEfNS_4arch4Sm80ELb0ELb0ELb1ELb1ELb0ELb0ELb1ELb0EEENS1_21CollectiveEpilogueFwdINS6_IJS8_S8_S9_EEENS6_IJNS7_ILi1EEESH_SH_EEESB_SD_Li128ELb1ELb1ELb0ELb0EEENS1_19SingleTileSchedulerILb1ELb0ELb1ELi128EEEEEEEEEvNT_6ParamsE --------------------------
	.section	.nv.constant0._ZN7cutlass13device_kernelIN5flash19enable_sm80_to_sm89INS1_16FlashAttnFwdSm80INS1_25CollectiveMainloopFwdSm80ILi4ELi1ELb0EN4cute5tupleIJNS5_1CILi128EEENS7_ILi64EEES8_EEELi128ENS_10bfloat16_tEfNS_4arch4Sm80ELb0ELb0ELb1ELb1ELb0ELb0ELb1ELb0EEENS1_21CollectiveEpilogueFwdINS6_IJS8_S8_S9_EEENS6_IJNS7_ILi1EEESH_SH_EEESB_SD_Li128ELb1ELb1ELb0ELb0EEENS1_19SingleTileSchedulerILb1ELb0ELb1ELi128EEEEEEEEEvNT_6ParamsE,"a",@progbits
	.sectionflags	@""
	.align	4
.nv.constant0._ZN7cutlass13device_kernelIN5flash19enable_sm80_to_sm89INS1_16FlashAttnFwdSm80INS1_25CollectiveMainloopFwdSm80ILi4ELi1ELb0EN4cute5tupleIJNS5_1CILi128EEENS7_ILi64EEES8_EEELi128ENS_10bfloat16_tEfNS_4arch4Sm80ELb0ELb0ELb1ELb1ELb0ELb0ELb1ELb0EEENS1_21CollectiveEpilogueFwdINS6_IJS8_S8_S9_EEENS6_IJNS7_ILi1EEESH_SH_EEESB_SD_Li128ELb1ELb1ELb0ELb0EEENS1_19SingleTileSchedulerILb1ELb0ELb1ELi128EEEEEEEEEvNT_6ParamsE:
	.zero		1576


//--------------------- .nv.constant0._ZN7cutlass13device_kernelIN5flash19enable_sm80_to_sm89INS1_16FlashAttnFwdSm80INS1_25CollectiveMainloopFwdSm80ILi4ELi1ELb0EN4cute5tupleIJNS5_1CILi128EEENS7_ILi64EEES8_EEELi128ENS_10bfloat16_tEfNS_4arch4Sm80ELb0ELb0ELb1ELb1ELb0ELb1ELb1ELb0EEENS1_21CollectiveEpilogueFwdINS6_IJS8_S8_S9_EEENS6_IJNS7_ILi1EEESH_SH_EEESB_SD_Li128ELb1ELb1ELb0ELb0EEENS1_19SingleTileSchedulerILb1ELb0ELb1ELi128EEEEEEEEEvNT_6ParamsE --------------------------
	.section	.nv.constant0._ZN7cutlass13device_kernelIN5flash19enable_sm80_to_sm89INS1_16FlashAttnFwdSm80INS1_25CollectiveMainloopFwdSm80ILi4ELi1ELb0EN4cute5tupleIJNS5_1CILi128EEENS7_ILi64EEES8_EEELi128ENS_10bfloat16_tEfNS_4arch4Sm80ELb0ELb0ELb1ELb1ELb0ELb1ELb1ELb0EEENS1_21CollectiveEpilogueFwdINS6_IJS8_S8_S9_EEENS6_IJNS7_ILi1EEESH_SH_EEESB_SD_Li128ELb1ELb1ELb0ELb0EEENS1_19SingleTileSchedulerILb1ELb0ELb1ELi128EEEEEEEEEvNT_6ParamsE,"a",@progbits
	.sectionflags	@""
	.align	4
.nv.constant0._ZN7cutlass13device_kernelIN5flash19enable_sm80_to_sm89INS1_16FlashAttnFwdSm80INS1_25CollectiveMainloopFwdSm80ILi4ELi1ELb0EN4cute5tupleIJNS5_1CILi128EEENS7_ILi64EEES8_EEELi128ENS_10bfloat16_tEfNS_4arch4Sm80ELb0ELb0ELb1ELb1ELb0ELb1ELb1ELb0EEENS1_21CollectiveEpilogueFwdINS6_IJS8_S8_S9_EEENS6_IJNS7_ILi1EEESH_SH_EEESB_SD_Li128ELb1ELb1ELb0ELb0EEENS1_19SingleTileSchedulerILb1ELb0ELb1ELi128EEEEEEEEEvNT_6ParamsE:
	.zero		1576


//--------------------- .nv.constant0._ZN7cutlass13device_kernelIN5flash19enable_sm80_to_sm89INS1_16FlashAttnFwdSm80INS1_25CollectiveMainloopFwdSm80ILi4ELi1ELb0EN4cute5tupleIJNS5_1CILi128EEENS7_ILi48EEES8_EEELi128ENS_10bfloat16_tEfNS_4arch4Sm80ELb0ELb1ELb1ELb0ELb0ELb0ELb1ELb0EEENS1_21CollectiveEpilogueFwdINS6_IJS8_S8_S9_EEENS6_IJNS7_ILi1EEESH_SH_EEESB_SD_Li128ELb0ELb1ELb0ELb0EEENS1_19SingleTileSchedulerILb0ELb0ELb1ELi128EEEEEEEEEvNT_6ParamsE --------------------------
	.section	.nv.constant0._ZN7cutlass13device_kernelIN5flash19enable_sm80_to_sm89INS1_16FlashAttnFwdSm80INS1_25CollectiveMainloopFwdSm80ILi4ELi1ELb0EN4cute5tupleIJNS5_1CILi128EEENS7_ILi48EEES8_EEELi128ENS_10bfloat16_tEfNS_4arch4Sm80ELb0ELb1ELb1ELb0ELb0ELb0ELb1ELb0EEENS1_21CollectiveEpilogueFwdINS6_IJS8_S8_S9_EEENS6_IJNS7_ILi1EEESH_SH_EEESB_SD_Li128ELb0ELb1ELb0ELb0EEENS1_19SingleTileSchedulerILb0ELb0ELb1ELi128EEEEEEEEEvNT_6ParamsE,"a",@progbits
	.sectionflags	@""
	.align	4
.nv.constant0._ZN7cutlass13device_kernelIN5flash19enable_sm80_to_sm89INS1_16FlashAttnFwdSm80INS1_25CollectiveMainloopFwdSm80ILi4ELi1ELb0EN4cute5tupleIJNS5_1CILi128EEENS7_ILi48EEES8_EEELi128ENS_10bfloat16_tEfNS_4arch4Sm80ELb0ELb1ELb1ELb0ELb0ELb0ELb1ELb0EEENS1_21CollectiveEpilogueFwdINS6_IJS8_S8_S9_EEENS6_IJNS7_ILi1EEESH_SH_EEESB_SD_Li128ELb0ELb1ELb0ELb0EEENS1_19SingleTileSchedulerILb0ELb0ELb1ELi128EEEEEEEEEvNT_6ParamsE:
	.zero		1576


//--------------------- .nv.constant0._ZN7cutlass13device_kernelIN5flash19enable_sm80_to_sm89INS1_16FlashAttnFwdSm80INS1_25CollectiveMainloopFwdSm80ILi4ELi1ELb0EN4cute5tupleIJNS5_1CILi128EEENS7_ILi48EEES8_EEELi128ENS_10bfloat16_tEfNS_4arch4Sm80ELb0ELb1ELb1ELb1ELb0ELb0ELb1ELb0EEENS1_21CollectiveEpilogueFwdINS6_IJS8_S8_S9_EEENS6_IJNS7_ILi1EEESH_SH_EEESB_SD_Li128ELb1ELb1ELb0ELb0EEENS1_19SingleTileSchedulerILb1ELb0ELb1ELi128EEEEEEEEEvNT_6ParamsE --------------------------
	.section	.nv.constant0._ZN7cutlass13device_kernelIN5flash19enable_sm80_to_sm89INS1_16FlashAttnFwdSm80INS1_25CollectiveMainloopFwdSm80ILi4ELi1ELb0EN4cute5tupleIJNS5_1CILi128EEENS7_ILi48EEES8_EEELi128ENS_10bfloat16_tEfNS_4arch4Sm80ELb0ELb1ELb1ELb1ELb0ELb0ELb1ELb0EEENS1_21CollectiveEpilogueFwdINS6_IJS8_S8_S9_EEENS6_IJNS7_ILi1EEESH_SH_EEESB_SD_Li128ELb1ELb1ELb0ELb0EEENS1_19SingleTileSchedulerILb1ELb0ELb1ELi128EEEEEEEEEvNT_6ParamsE,"a",@progbits
	.sectionflags	@""
	.align	4
.nv.constant0._ZN7cutlass13device_kernelIN5flash19enable_sm80_to_sm89INS1_16FlashAttnFwdSm80INS1_25CollectiveMainloopFwdSm80ILi4ELi1ELb0EN4cute5tupleIJNS5_1CILi128EEENS7_ILi48EEES8_EEELi128ENS_10bfloat16_tEfNS_4arch4Sm80ELb0ELb1ELb1ELb1ELb0ELb0ELb1ELb0EEENS1_21CollectiveEpilogueFwdINS6_IJS8_S8_S9_EEENS6_IJNS7_ILi1EEESH_SH_EEESB_SD_Li128ELb1ELb1ELb0ELb0EEENS1_19SingleTileSchedulerILb1ELb0ELb1ELi128EEEEEEEEEvNT_6ParamsE:
	.zero		1576


//--------------------- .nv.constant0._ZN7cutlass13device_kernelIN5flash19enable_sm80_to_sm89INS1_16FlashAttnFwdSm80INS1_25CollectiveMainloopFwdSm80ILi4ELi1ELb0EN4cute5tupleIJNS5_1CILi128EEENS7_ILi48EEES8_EEELi128ENS_10bfloat16_tEfNS_4arch4Sm80ELb0ELb1ELb1ELb1ELb0ELb1ELb1ELb0EEENS1_21CollectiveEpilogueFwdINS6_IJS8_S8_S9_EEENS6_IJNS7_ILi1EEESH_SH_EEESB_SD_Li128ELb1ELb1ELb0ELb0EEENS1_19SingleTileSchedulerILb1ELb0ELb1ELi128EEEEEEEEEvNT_6ParamsE --------------------------
	.section	.nv.constant0._ZN7cutlass13device_kernelIN5flash19enable_sm80_to_sm89INS1_16FlashAttnFwdSm80INS1_25CollectiveMainloopFwdSm80ILi4ELi1ELb0EN4cute5tupleIJNS5_1CILi128EEENS7_ILi48EEES8_EEELi128ENS_10bfloat16_tEfNS_4arch4Sm80ELb0ELb1ELb1ELb1ELb0ELb1ELb1ELb0EEENS1_21CollectiveEpilogueFwdINS6_IJS8_S8_S9_EEENS6_IJNS7_ILi1EEESH_SH_EEESB_SD_Li128ELb1ELb1ELb0ELb0EEENS1_19SingleTileSchedulerILb1ELb0ELb1ELi128EEEEEEEEEvNT_6ParamsE,"a",@progbits
	.sectionflags	@""
	.align	4
.nv.constant0._ZN7cutlass13device_kernelIN5flash19enable_sm80_to_sm89INS1_16FlashAttnFwdSm80INS1_25CollectiveMainloopFwdSm80ILi4ELi1ELb0EN4cute5tupleIJNS5_1CILi128EEENS7_ILi48EEES8_EEELi128ENS_10bfloat16_tEfNS_4arch4Sm80ELb0ELb1ELb1ELb1ELb0ELb1ELb1ELb0EEENS1_21CollectiveEpilogueFwdINS6_IJS8_S8_S9_EEENS6_IJNS7_ILi1EEESH_SH_EEESB_SD_Li128ELb1ELb1ELb0ELb0EEENS1_19SingleTileSchedulerILb1ELb0ELb1ELi128EEEEEEEEEvNT_6ParamsE:
	.zero		1576


//--------------------- .nv.constant0._ZN7cutlass13device_kernelIN5flash19enable_sm80_to_sm89INS1_16FlashAttnFwdSm80INS1_25CollectiveMainloopFwdSm80ILi4ELi1ELb0EN4cute5tupleIJNS5_1CILi128EEENS7_ILi64EEES8_EEELi128ENS_10bfloat16_tEfNS_4arch4Sm80ELb1ELb0ELb1ELb0ELb0ELb0ELb1ELb0EEENS1_21CollectiveEpilogueFwdINS6_IJS8_S8_S9_EEENS6_IJNS7_ILi1EEESH_SH_EEESB_SD_Li128ELb0ELb1ELb0ELb0EEENS1_30DynamicPersistentTileSchedulerILi128ELi128ELb0ELb1ELb0EEEEEEEEEvNT_6ParamsE --------------------------
	.section	.nv.constant0._ZN7cutlass13device_kernelIN5flash19enable_sm80_to_sm89INS1_16FlashAttnFwdSm80INS1_25CollectiveMainloopFwdSm80ILi4ELi1ELb0EN4cute5tupleIJNS5_1CILi128EEENS7_ILi64EEES8_EEELi128ENS_10bfloat16_tEfNS_4arch4Sm80ELb1ELb0ELb1ELb0ELb0ELb0ELb1ELb0EEENS1_21CollectiveEpilogueFwdINS6_IJS8_S8_S9_EEENS6_IJNS7_ILi1EEESH_SH_EEESB_SD_Li128ELb0ELb1ELb0ELb0EEENS1_30DynamicPersistentTileSchedulerILi128ELi128ELb0ELb1ELb0EEEEEEEEEvNT_6ParamsE,"a",@progbits
	.sectionflags	@""
	.align	4
.nv.constant0._ZN7cutlass13device_kernelIN5flash19enable_sm80_to_sm89INS1_16FlashAttnFwdSm80INS1_25CollectiveMainloopFwdSm80ILi4ELi1ELb0EN4cute5tupleIJNS5_1CILi128EEENS7_ILi64EEES8_EEELi128ENS_10bfloat16_tEfNS_4arch4Sm80ELb1ELb0ELb1ELb0ELb0ELb0ELb1ELb0EEENS1_21CollectiveEpilogueFwdINS6_IJS8_S8_S9_EEENS6_IJNS7_ILi1EEESH_SH_EEESB_SD_Li128ELb0ELb1ELb0ELb0EEENS1_30DynamicPersistentTileSchedulerILi128ELi128ELb0ELb1ELb0EEEEEEEEEvNT_6ParamsE:
	.zero		1592


//--------------------- .nv.constant0._ZN7cutlass13device_kernelIN5flash19enable_sm80_to_sm89INS1_16FlashAttnFwdSm80INS1_25CollectiveMainloopFwdSm80ILi4ELi1ELb0EN4cute5tupleIJNS5_1CILi128EEENS7_ILi64EEES8_EEELi128ENS_10bfloat16_tEfNS_4arch4Sm80ELb1ELb0ELb1ELb1ELb0ELb0ELb1ELb0EEENS1_21CollectiveEpilogueFwdINS6_IJS8_S8_S9_EEENS6_IJNS7_ILi1EEESH_SH_EEESB_SD_Li128ELb1ELb1ELb0ELb0EEENS1_19SingleTileSchedulerILb1ELb0ELb1ELi128EEEEEEEEEvNT_6ParamsE --------------------------
	.section	.nv.constant0._ZN7cutlass13device_kernelIN5flash19enable_sm80_to_sm89INS1_16FlashAttnFwdSm80INS1_25CollectiveMainloopFwdSm80ILi4ELi1ELb0EN4cute5tupleIJNS5_1CILi128EEENS7_ILi64EEES8_EEELi128ENS_10bfloat16_tEfNS_4arch4Sm80ELb1ELb0ELb1ELb1ELb0ELb0ELb1ELb0EEENS1_21CollectiveEpilogueFwdINS6_IJS8_S8_S9_EEENS6_IJNS7_ILi1EEESH_SH_EEESB_SD_Li128ELb1ELb1ELb0ELb0EEENS1_19SingleTileSchedulerILb1ELb0ELb1ELi128EEEEEEEEEvNT_6ParamsE,"a",@progbits
	.sectionflags	@""
	.align	4
.nv.constant0._ZN7cutlass13device_kernelIN5flash19enable_sm80_to_sm89INS1_16FlashAttnFwdSm80INS1_25CollectiveMainloopFwdSm80ILi4ELi1ELb0EN4cute5tupleIJNS5_1CILi128EEENS7_ILi64EEES8_EEELi128ENS_10bfloat16_tEfNS_4arch4Sm80ELb1ELb0ELb1ELb1ELb0ELb0ELb1ELb0EEENS1_21CollectiveEpilogueFwdINS6_IJS8_S8_S9_EEENS6_IJNS7_ILi1EEESH_SH_EEESB_SD_Li128ELb1ELb1ELb0ELb0EEENS1_19SingleTileSchedulerILb1ELb0ELb1ELi128EEEEEEEEEvNT_6ParamsE:
	.zero		1576


//--------------------- .nv.constant0._ZN7cutlass13device_kernelIN5flash19enable_sm80_to_sm89INS1_16FlashAttnFwdSm80INS1_25CollectiveMainloopFwdSm80ILi4ELi1ELb0EN4cute5tupleIJNS5_1CILi128EEENS7_ILi64EEES8_EEELi128ENS_10bfloat16_tEfNS_4arch4Sm80ELb1ELb0ELb1ELb1ELb0ELb1ELb1ELb0EEENS1_21CollectiveEpilogueFwdINS6_IJS8_S8_S9_EEENS6_IJNS7_ILi1EEESH_SH_EEESB_SD_Li128ELb1ELb1ELb0ELb0EEENS1_19SingleTileSchedulerILb1ELb0ELb1ELi128EEEEEEEEEvNT_6ParamsE --------------------------
	.section	.nv.constant0._ZN7cutlass13device_kernelIN5flash19enable_sm80_to_sm89INS1_16FlashAttnFwdSm80INS1_25CollectiveMainloopFwdSm80ILi4ELi1ELb0EN4cute5tupleIJNS5_1CILi128EEENS7_ILi64EEES8_EEELi128ENS_10bfloat16_tEfNS_4arch4Sm80ELb1ELb0ELb1ELb1ELb0ELb1ELb1ELb0EEENS1_21CollectiveEpilogueFwdINS6_IJS8_S8_S9_EEENS6_IJNS7_ILi1EEESH_SH_EEESB_SD_Li128ELb1ELb1ELb0ELb0EEENS1_19SingleTileSchedulerILb1ELb0ELb1ELi128EEEEEEEEEvNT_6ParamsE,"a",@progbits
	.sectionflags	@""
	.align	4
.nv.constant0._ZN7cutlass13device_kernelIN5flash19enable_sm80_to_sm89INS1_16FlashAttnFwdSm80INS1_25CollectiveMainloopFwdSm80ILi4ELi1ELb0EN4cute5tupleIJNS5_1CILi128EEENS7_ILi64EEES8_EEELi128ENS_10bfloat16_tEfNS_4arch4Sm80ELb1ELb0ELb1ELb1ELb0ELb1ELb1ELb0EEENS1_21CollectiveEpilogueFwdINS6_IJS8_S8_S9_EEENS6_IJNS7_ILi1EEESH_SH_EEESB_SD_Li128ELb1ELb1ELb0ELb0EEENS1_19SingleTileSchedulerILb1ELb0ELb1ELi128EEEEEEEEEvNT_6ParamsE:
	.zero		1576


//--------------------- SYMBOLS --------------------------

	.type		.nv.reservedSmem.offset0,@object
	.size		.nv.reservedSmem.offset0,0x4
